	.target	sm_90a

	.elftype	@"ET_EXEC"


//--------------------- .note.nv.tkinfo           --------------------------
	.section	.note.nv.tkinfo,"",@"SHT_NOTE"
	.sectionflags	@"SHF_NOTE_NV_TKINFO"
	.tkinfo
        /*0018*/ 	.word	0x00000002
        /*0030*/ 	.string	""
        /*0030*/ 	.string	"ptxas"
        /*0030*/ 	.string	"Cuda compilation tools, release 13.0, V13.0.88"
        /*0030*/ 	.string	"Build cuda_13.0.r13.0/compiler.36424714_0"
        /*0030*/ 	.string	"-arch sm_90a -m 64 "



//--------------------- .note.nv.cuinfo           --------------------------
	.section	.note.nv.cuinfo,"",@"SHT_NOTE"
	.sectionflags	@"SHF_NOTE_NV_CUINFO"
        /*0018*/ 	.short	0x0002
        /*001a*/ 	.short	0x005a
        /*001c*/ 	.short	0x0082
	.zero		2


//--------------------- .nv.info                  --------------------------
	.section	.nv.info,"",@"SHT_CUDA_INFO"
	.align	4


	//----- nvinfo : EIATTR_REGCOUNT
	.align		4
        /*0000*/ 	.byte	0x04, 0x2f
        /*0002*/ 	.short	(.L_26 - .L_25)
	.align		4
.L_25:
        /*0004*/ 	.word	index@(_Z11kernel_dumpIN7cutlass6half_tENS0_9transform11threadblock22PredicatedTileIteratorINS0_11MatrixShapeILi64ELi32EEES1_NS0_6layout11ColumnMajorELi1ENS2_29PitchLinearWarpRakedThreadMapINS0_16PitchLinearShapeILi64ELi32EEELi32ENSA_ILi8ELi4EEELi8EEELi8ELb0ENS7_9NoPermuteEEENS3_19RegularTileIteratorIS6_S1_NS7_40ColumnMajorTensorOpMultiplicandCongruousILi16ELi64EEELi1ESD_Li16EEEEvNT0_6ParamsENSK_9TensorRefE)
        /*0008*/ 	.word	0x00000042


	//----- nvinfo : EIATTR_FRAME_SIZE
	.align		4
.L_26:
        /*000c*/ 	.byte	0x04, 0x11
        /*000e*/ 	.short	(.L_28 - .L_27)
	.align		4
.L_27:
        /*0010*/ 	.word	index@(_Z11kernel_dumpIN7cutlass6half_tENS0_9transform11threadblock22PredicatedTileIteratorINS0_11MatrixShapeILi64ELi32EEES1_NS0_6layout11ColumnMajorELi1ENS2_29PitchLinearWarpRakedThreadMapINS0_16PitchLinearShapeILi64ELi32EEELi32ENSA_ILi8ELi4EEELi8EEELi8ELb0ENS7_9NoPermuteEEENS3_19RegularTileIteratorIS6_S1_NS7_40ColumnMajorTensorOpMultiplicandCongruousILi16ELi64EEELi1ESD_Li16EEEEvNT0_6ParamsENSK_9TensorRefE)
        /*0014*/ 	.word	0x000000a0


	//----- nvinfo : EIATTR_MIN_STACK_SIZE
	.align		4
.L_28:
        /*0018*/ 	.byte	0x04, 0x12
        /*001a*/ 	.short	(.L_30 - .L_29)
	.align		4
.L_29:
        /*001c*/ 	.word	index@(_Z11kernel_dumpIN7cutlass6half_tENS0_9transform11threadblock22PredicatedTileIteratorINS0_11MatrixShapeILi64ELi32EEES1_NS0_6layout11ColumnMajorELi1ENS2_29PitchLinearWarpRakedThreadMapINS0_16PitchLinearShapeILi64ELi32EEELi32ENSA_ILi8ELi4EEELi8EEELi8ELb0ENS7_9NoPermuteEEENS3_19RegularTileIteratorIS6_S1_NS7_40ColumnMajorTensorOpMultiplicandCongruousILi16ELi64EEELi1ESD_Li16EEEEvNT0_6ParamsENSK_9TensorRefE)
        /*0020*/ 	.word	0x000000a0
.L_30:


//--------------------- .nv.compat                --------------------------
	.section	.nv.compat,"",@"SHT_CUDA_COMPAT_INFO"
	.align	4
        /*0000*/ 	.byte	0x02, 0x09, 0x01, 0x00, 0x02, 0x02, 0x01, 0x00, 0x02, 0x05, 0x05, 0x00, 0x03, 0x07, 0x01, 0x01
        /*0010*/ 	.byte	0x02, 0x03, 0x00, 0x00, 0x02, 0x06, 0x01, 0x00, 0x04, 0x0b, 0x08, 0x00, 0x00, 0x00, 0x00, 0x00
        /*0020*/ 	.byte	0x00, 0x00, 0x00, 0x00


//--------------------- .nv.info._Z11kernel_dumpIN7cutlass6half_tENS0_9transform11threadblock22PredicatedTileIteratorINS0_11MatrixShapeILi64ELi32EEES1_NS0_6layout11ColumnMajorELi1ENS2_29PitchLinearWarpRakedThreadMapINS0_16PitchLinearShapeILi64ELi32EEELi32ENSA_ILi8ELi4EEELi8EEELi8ELb0ENS7_9NoPermuteEEENS3_19RegularTileIteratorIS6_S1_NS7_40ColumnMajorTensorOpMultiplicandCongruousILi16ELi64EEELi1ESD_Li16EEEEvNT0_6ParamsENSK_9TensorRefE --------------------------
	.section	.nv.info._Z11kernel_dumpIN7cutlass6half_tENS0_9transform11threadblock22PredicatedTileIteratorINS0_11MatrixShapeILi64ELi32EEES1_NS0_6layout11ColumnMajorELi1ENS2_29PitchLinearWarpRakedThreadMapINS0_16PitchLinearShapeILi64ELi32EEELi32ENSA_ILi8ELi4EEELi8EEELi8ELb0ENS7_9NoPermuteEEENS3_19RegularTileIteratorIS6_S1_NS7_40ColumnMajorTensorOpMultiplicandCongruousILi16ELi64EEELi1ESD_Li16EEEEvNT0_6ParamsENSK_9TensorRefE,"",@"SHT_CUDA_INFO"
	.sectionflags	@""
	.align	4


	//----- nvinfo : EIATTR_CUDA_API_VERSION
	.align		4
        /*0000*/ 	.byte	0x04, 0x37
        /*0002*/ 	.short	(.L_32 - .L_31)
.L_31:
        /*0004*/ 	.word	0x00000082


	//----- nvinfo : EIATTR_KPARAM_INFO
	.align		4
.L_32:
        /*0008*/ 	.byte	0x04, 0x17
        /*000a*/ 	.short	(.L_34 - .L_33)
.L_33:
        /*000c*/ 	.word	0x00000000
        /*0010*/ 	.short	0x0001
        /*0012*/ 	.short	0x0020
        /*0014*/ 	.byte	0x00, 0xf0, 0x41, 0x00


	//----- nvinfo : EIATTR_KPARAM_INFO
	.align		4
.L_34:
        /*0018*/ 	.byte	0x04, 0x17
        /*001a*/ 	.short	(.L_36 - .L_35)
.L_35:
        /*001c*/ 	.word	0x00000000
        /*0020*/ 	.short	0x0000
        /*0022*/ 	.short	0x0000
        /*0024*/ 	.byte	0x00, 0xf0, 0x81, 0x00


	//----- nvinfo : EIATTR_SPARSE_MMA_MASK
	.align		4
.L_36:
        /*0028*/ 	.byte	0x03, 0x50
        /*002a*/ 	.short	0x0000


	//----- nvinfo : EIATTR_MAXREG_COUNT
	.align		4
        /*002c*/ 	.byte	0x03, 0x1b
        /*002e*/ 	.short	0x00ff


	//----- nvinfo : EIATTR_NUM_BARRIERS
	.align		4
        /*0030*/ 	.byte	0x02, 0x4c
        /*0032*/ 	.byte	0x01
	.zero		1


	//----- nvinfo : EIATTR_EXTERNS
	.align		4
        /*0034*/ 	.byte	0x04, 0x0f
        /*0036*/ 	.short	(.L_38 - .L_37)


	//   ....[0]....
	.align		4
.L_37:
        /*0038*/ 	.word	index@(vprintf)


	//----- nvinfo : EIATTR_MERCURY_ISA_VERSION
	.align		4
.L_38:
        /*003c*/ 	.byte	0x03, 0x5f
        /*003e*/ 	.short	0x0101


	//----- nvinfo : EIATTR_SYSCALL_OFFSETS
	.align		4
        /*0040*/ 	.byte	0x04, 0x46
        /*0042*/ 	.short	(.L_40 - .L_39)


	//   ....[0]....
.L_39:
        /*0044*/ 	.word	0x000006a0


	//   ....[1]....
        /*0048*/ 	.word	0x00000860


	//   ....[2]....
        /*004c*/ 	.word	0x00000a00


	//   ....[3]....
        /*0050*/ 	.word	0x00000b50


	//   ....[4]....
        /*0054*/ 	.word	0x00000bf0


	//   ....[5]....
        /*0058*/ 	.word	0x00000cd0


	//   ....[6]....
        /*005c*/ 	.word	0x00000dd0


	//   ....[7]....
        /*0060*/ 	.word	0x00000ea0


	//   ....[8]....
        /*0064*/ 	.word	0x00000fa0


	//   ....[9]....
        /*0068*/ 	.word	0x000010d0


	//   ....[10]....
        /*006c*/ 	.word	0x00001220


	//   ....[11]....
        /*0070*/ 	.word	0x000012d0


	//   ....[12]....
        /*0074*/ 	.word	0x00001390


	//   ....[13]....
        /*0078*/ 	.word	0x00001490


	//   ....[14]....
        /*007c*/ 	.word	0x00001560


	//   ....[15]....
        /*0080*/ 	.word	0x00001650


	//   ....[16]....
        /*0084*/ 	.word	0x00001780


	//   ....[17]....
        /*0088*/ 	.word	0x000018d0


	//   ....[18]....
        /*008c*/ 	.word	0x00001980


	//   ....[19]....
        /*0090*/ 	.word	0x00001a40


	//   ....[20]....
        /*0094*/ 	.word	0x00001b40


	//   ....[21]....
        /*0098*/ 	.word	0x00001c10


	//   ....[22]....
        /*009c*/ 	.word	0x00001d00


	//   ....[23]....
        /*00a0*/ 	.word	0x00001e30


	//   ....[24]....
        /*00a4*/ 	.word	0x00001f50


	//   ....[25]....
        /*00a8*/ 	.word	0x00001ff0


	//   ....[26]....
        /*00ac*/ 	.word	0x000020b0


	//   ....[27]....
        /*00b0*/ 	.word	0x000021b0


	//   ....[28]....
        /*00b4*/ 	.word	0x000026a0


	//   ....[29]....
        /*00b8*/ 	.word	0x00002820


	//   ....[30]....
        /*00bc*/ 	.word	0x000029c0


	//   ....[31]....
        /*00c0*/ 	.word	0x00002a80


	//   ....[32]....
        /*00c4*/ 	.word	0x00002b40


	//   ....[33]....
        /*00c8*/ 	.word	0x00002c00


	//   ....[34]....
        /*00cc*/ 	.word	0x00002cc0


	//   ....[35]....
        /*00d0*/ 	.word	0x00002d80


	//   ....[36]....
        /*00d4*/ 	.word	0x00002e40


	//   ....[37]....
        /*00d8*/ 	.word	0x00002f00


	//   ....[38]....
        /*00dc*/ 	.word	0x00002fc0


	//   ....[39]....
        /*00e0*/ 	.word	0x00003080


	//   ....[40]....
        /*00e4*/ 	.word	0x00003140


	//   ....[41]....
        /*00e8*/ 	.word	0x00003200


	//   ....[42]....
        /*00ec*/ 	.word	0x000032c0


	//   ....[43]....
        /*00f0*/ 	.word	0x00003380


	//   ....[44]....
        /*00f4*/ 	.word	0x00003440


	//   ....[45]....
        /*00f8*/ 	.word	0x00003500


	//   ....[46]....
        /*00fc*/ 	.word	0x000035a0


	//   ....[47]....
        /*0100*/ 	.word	0x00003640


	//   ....[48]....
        /*0104*/ 	.word	0x00003710


	//   ....[49]....
        /*0108*/ 	.word	0x000037e0


	//   ....[50]....
        /*010c*/ 	.word	0x00003910


	//   ....[51]....
        /*0110*/ 	.word	0x00003a10


	//   ....[52]....
        /*0114*/ 	.word	0x00003ad0


	//   ....[53]....
        /*0118*/ 	.word	0x00003b90


	//   ....[54]....
        /*011c*/ 	.word	0x00003c50


	//   ....[55]....
        /*0120*/ 	.word	0x00003d10


	//   ....[56]....
        /*0124*/ 	.word	0x00003dd0


	//   ....[57]....
        /*0128*/ 	.word	0x00003e90


	//   ....[58]....
        /*012c*/ 	.word	0x00003f50


	//   ....[59]....
        /*0130*/ 	.word	0x00003fc0


	//   ....[60]....
        /*0134*/ 	.word	0x00004080


	//   ....[61]....
        /*0138*/ 	.word	0x00004140


	//   ....[62]....
        /*013c*/ 	.word	0x00004200


	//   ....[63]....
        /*0140*/ 	.word	0x000042c0


	//   ....[64]....
        /*0144*/ 	.word	0x00004380


	//   ....[65]....
        /*0148*/ 	.word	0x00004440


	//   ....[66]....
        /*014c*/ 	.word	0x00004500


	//   ....[67]....
        /*0150*/ 	.word	0x000045c0


	//   ....[68]....
        /*0154*/ 	.word	0x00004630


	//   ....[69]....
        /*0158*/ 	.word	0x000046e0


	//   ....[70]....
        /*015c*/ 	.word	0x000047b0


	//----- nvinfo : EIATTR_EXIT_INSTR_OFFSETS
	.align		4
.L_40:
        /*0160*/ 	.byte	0x04, 0x1c
        /*0162*/ 	.short	(.L_42 - .L_41)


	//   ....[0]....
.L_41:
        /*0164*/ 	.word	0x00004710


	//   ....[1]....
        /*0168*/ 	.word	0x000047e0


	//----- nvinfo : EIATTR_CRS_STACK_SIZE
	.align		4
.L_42:
        /*016c*/ 	.byte	0x04, 0x1e
        /*016e*/ 	.short	(.L_44 - .L_43)
.L_43:
        /*0170*/ 	.word	0x00000000


	//----- nvinfo : EIATTR_CBANK_PARAM_SIZE
	.align		4
.L_44:
        /*0174*/ 	.byte	0x03, 0x19
        /*0176*/ 	.short	0x0030


	//----- nvinfo : EIATTR_PARAM_CBANK
	.align		4
        /*0178*/ 	.byte	0x04, 0x0a
        /*017a*/ 	.short	(.L_46 - .L_45)
	.align		4
.L_45:
        /*017c*/ 	.word	index@(.nv.constant0._Z11kernel_dumpIN7cutlass6half_tENS0_9transform11threadblock22PredicatedTileIteratorINS0_11MatrixShapeILi64ELi32EEES1_NS0_6layout11ColumnMajorELi1ENS2_29PitchLinearWarpRakedThreadMapINS0_16PitchLinearShapeILi64ELi32EEELi32ENSA_ILi8ELi4EEELi8EEELi8ELb0ENS7_9NoPermuteEEENS3_19RegularTileIteratorIS6_S1_NS7_40ColumnMajorTensorOpMultiplicandCongruousILi16ELi64EEELi1ESD_Li16EEEEvNT0_6ParamsENSK_9TensorRefE)
        /*0180*/ 	.short	0x0210
        /*0182*/ 	.short	0x0030


	//----- nvinfo : EIATTR_SW_WAR
	.align		4
.L_46:
        /*0184*/ 	.byte	0x04, 0x36
        /*0186*/ 	.short	(.L_48 - .L_47)
.L_47:
        /*0188*/ 	.word	0x00000008
.L_48:


//--------------------- .nv.callgraph             --------------------------
	.section	.nv.callgraph,"",@"SHT_CUDA_CALLGRAPH"
	.align	4
	.sectionentsize	8
	.align		4
        /*0000*/ 	.word	0x00000000
	.align		4
        /*0004*/ 	.word	0xffffffff
	.align		4
        /*0008*/ 	.word	index@(_Z11kernel_dumpIN7cutlass6half_tENS0_9transform11threadblock22PredicatedTileIteratorINS0_11MatrixShapeILi64ELi32EEES1_NS0_6layout11ColumnMajorELi1ENS2_29PitchLinearWarpRakedThreadMapINS0_16PitchLinearShapeILi64ELi32EEELi32ENSA_ILi8ELi4EEELi8EEELi8ELb0ENS7_9NoPermuteEEENS3_19RegularTileIteratorIS6_S1_NS7_40ColumnMajorTensorOpMultiplicandCongruousILi16ELi64EEELi1ESD_Li16EEEEvNT0_6ParamsENSK_9TensorRefE)
	.align		4
        /*000c*/ 	.word	index@(vprintf)
	.align		4
        /*0010*/ 	.word	0x00000000
	.align		4
        /*0014*/ 	.word	0xfffffffe
	.align		4
        /*0018*/ 	.word	0x00000000
	.align		4
        /*001c*/ 	.word	0xfffffffd
	.align		4
        /*0020*/ 	.word	0x00000000
	.align		4
        /*0024*/ 	.word	0xfffffffc


//--------------------- .nv.constant4             --------------------------
	.section	.nv.constant4,"a",@progbits
	.align	8
	.align		8
.nv.constant4:
        /*0000*/ 	.dword	vprintf
	.align		8
        /*0008*/ 	.dword	_ZN30_INTERNAL_6897dc7c_4_k_cu_main4cuda3std3__45__cpo5beginE
	.align		8
        /*0010*/ 	.dword	_ZN30_INTERNAL_6897dc7c_4_k_cu_main4cuda3std3__45__cpo3endE
	.align		8
        /*0018*/ 	.dword	_ZN30_INTERNAL_6897dc7c_4_k_cu_main4cuda3std3__45__cpo6cbeginE
	.align		8
        /*0020*/ 	.dword	_ZN30_INTERNAL_6897dc7c_4_k_cu_main4cuda3std3__45__cpo4cendE
	.align		8
        /*0028*/ 	.dword	_ZN30_INTERNAL_6897dc7c_4_k_cu_main4cuda3std3__432_GLOBAL__N__6897dc7c_4_k_cu_main6ignoreE
	.align		8
        /*0030*/ 	.dword	_ZN30_INTERNAL_6897dc7c_4_k_cu_main4cuda3std3__419piecewise_constructE
	.align		8
        /*0038*/ 	.dword	_ZN30_INTERNAL_6897dc7c_4_k_cu_main4cuda3std3__48in_placeE
	.align		8
        /*0040*/ 	.dword	_ZN30_INTERNAL_6897dc7c_4_k_cu_main4cuda3std6ranges3__45__cpo4swapE
	.align		8
        /*0048*/ 	.dword	_ZN30_INTERNAL_6897dc7c_4_k_cu_main4cuda3std6ranges3__45__cpo9iter_moveE
	.align		8
        /*0050*/ 	.dword	_ZN30_INTERNAL_6897dc7c_4_k_cu_main4cute7productE
	.align		8
        /*0058*/ 	.dword	_ZN30_INTERNAL_6897dc7c_4_k_cu_main4cute1_E
	.align		8
        /*0060*/ 	.dword	$str
	.align		8
        /*0068*/ 	.dword	$str$1
	.align		8
        /*0070*/ 	.dword	$str$2
	.align		8
        /*0078*/ 	.dword	$str$3
	.align		8
        /*0080*/ 	.dword	$str$4
	.align		8
        /*0088*/ 	.dword	$str$5
	.align		8
        /*0090*/ 	.dword	$str$11
	.align		8
        /*0098*/ 	.dword	$str$14
	.align		8
        /*00a0*/ 	.dword	$str$15
	.align		8
        /*00a8*/ 	.dword	$str$16
	.align		8
        /*00b0*/ 	.dword	$str$17
	.align		8
        /*00b8*/ 	.dword	$str$18
	.align		8
        /*00c0*/ 	.dword	$str$19
	.align		8
        /*00c8*/ 	.dword	$str$21


//--------------------- .text._Z11kernel_dumpIN7cutlass6half_tENS0_9transform11threadblock22PredicatedTileIteratorINS0_11MatrixShapeILi64ELi32EEES1_NS0_6layout11ColumnMajorELi1ENS2_29PitchLinearWarpRakedThreadMapINS0_16PitchLinearShapeILi64ELi32EEELi32ENSA_ILi8ELi4EEELi8EEELi8ELb0ENS7_9NoPermuteEEENS3_19RegularTileIteratorIS6_S1_NS7_40ColumnMajorTensorOpMultiplicandCongruousILi16ELi64EEELi1ESD_Li16EEEEvNT0_6ParamsENSK_9TensorRefE --------------------------
	.section	.text._Z11kernel_dumpIN7cutlass6half_tENS0_9transform11threadblock22PredicatedTileIteratorINS0_11MatrixShapeILi64ELi32EEES1_NS0_6layout11ColumnMajorELi1ENS2_29PitchLinearWarpRakedThreadMapINS0_16PitchLinearShapeILi64ELi32EEELi32ENSA_ILi8ELi4EEELi8EEELi8ELb0ENS7_9NoPermuteEEENS3_19RegularTileIteratorIS6_S1_NS7_40ColumnMajorTensorOpMultiplicandCongruousILi16ELi64EEELi1ESD_Li16EEEEvNT0_6ParamsENSK_9TensorRefE,"ax",@progbits
	.align	128
        .global         _Z11kernel_dumpIN7cutlass6half_tENS0_9transform11threadblock22PredicatedTileIteratorINS0_11MatrixShapeILi64ELi32EEES1_NS0_6layout11ColumnMajorELi1ENS2_29PitchLinearWarpRakedThreadMapINS0_16PitchLinearShapeILi64ELi32EEELi32ENSA_ILi8ELi4EEELi8EEELi8ELb0ENS7_9NoPermuteEEENS3_19RegularTileIteratorIS6_S1_NS7_40ColumnMajorTensorOpMultiplicandCongruousILi16ELi64EEELi1ESD_Li16EEEEvNT0_6ParamsENSK_9TensorRefE
        .type           _Z11kernel_dumpIN7cutlass6half_tENS0_9transform11threadblock22PredicatedTileIteratorINS0_11MatrixShapeILi64ELi32EEES1_NS0_6layout11ColumnMajorELi1ENS2_29PitchLinearWarpRakedThreadMapINS0_16PitchLinearShapeILi64ELi32EEELi32ENSA_ILi8ELi4EEELi8EEELi8ELb0ENS7_9NoPermuteEEENS3_19RegularTileIteratorIS6_S1_NS7_40ColumnMajorTensorOpMultiplicandCongruousILi16ELi64EEELi1ESD_Li16EEEEvNT0_6ParamsENSK_9TensorRefE,@function
        .size           _Z11kernel_dumpIN7cutlass6half_tENS0_9transform11threadblock22PredicatedTileIteratorINS0_11MatrixShapeILi64ELi32EEES1_NS0_6layout11ColumnMajorELi1ENS2_29PitchLinearWarpRakedThreadMapINS0_16PitchLinearShapeILi64ELi32EEELi32ENSA_ILi8ELi4EEELi8EEELi8ELb0ENS7_9NoPermuteEEENS3_19RegularTileIteratorIS6_S1_NS7_40ColumnMajorTensorOpMultiplicandCongruousILi16ELi64EEELi1ESD_Li16EEEEvNT0_6ParamsENSK_9TensorRefE,(.L_x_103 - _Z11kernel_dumpIN7cutlass6half_tENS0_9transform11threadblock22PredicatedTileIteratorINS0_11MatrixShapeILi64ELi32EEES1_NS0_6layout11ColumnMajorELi1ENS2_29PitchLinearWarpRakedThreadMapINS0_16PitchLinearShapeILi64ELi32EEELi32ENSA_ILi8ELi4EEELi8EEELi8ELb0ENS7_9NoPermuteEEENS3_19RegularTileIteratorIS6_S1_NS7_40ColumnMajorTensorOpMultiplicandCongruousILi16ELi64EEELi1ESD_Li16EEEEvNT0_6ParamsENSK_9TensorRefE)
        .other          _Z11kernel_dumpIN7cutlass6half_tENS0_9transform11threadblock22PredicatedTileIteratorINS0_11MatrixShapeILi64ELi32EEES1_NS0_6layout11ColumnMajorELi1ENS2_29PitchLinearWarpRakedThreadMapINS0_16PitchLinearShapeILi64ELi32EEELi32ENSA_ILi8ELi4EEELi8EEELi8ELb0ENS7_9NoPermuteEEENS3_19RegularTileIteratorIS6_S1_NS7_40ColumnMajorTensorOpMultiplicandCongruousILi16ELi64EEELi1ESD_Li16EEEEvNT0_6ParamsENSK_9TensorRefE,@"STO_CUDA_ENTRY STV_DEFAULT"
_Z11kernel_dumpIN7cutlass6half_tENS0_9transform11threadblock22PredicatedTileIteratorINS0_11MatrixShapeILi64ELi32EEES1_NS0_6layout11ColumnMajorELi1ENS2_29PitchLinearWarpRakedThreadMapINS0_16PitchLinearShapeILi64ELi32EEELi32ENSA_ILi8ELi4EEELi8EEELi8ELb0ENS7_9NoPermuteEEENS3_19RegularTileIteratorIS6_S1_NS7_40ColumnMajorTensorOpMultiplicandCongruousILi16ELi64EEELi1ESD_Li16EEEEvNT0_6ParamsENSK_9TensorRefE:
.text._Z11kernel_dumpIN7cutlass6half_tENS0_9transform11threadblock22PredicatedTileIteratorINS0_11MatrixShapeILi64ELi32EEES1_NS0_6layout11ColumnMajorELi1ENS2_29PitchLinearWarpRakedThreadMapINS0_16PitchLinearShapeILi64ELi32EEELi32ENSA_ILi8ELi4EEELi8EEELi8ELb0ENS7_9NoPermuteEEENS3_19RegularTileIteratorIS6_S1_NS7_40ColumnMajorTensorOpMultiplicandCongruousILi16ELi64EEELi1ESD_Li16EEEEvNT0_6ParamsENSK_9TensorRefE:
[----:B------:R-:W0:Y:S01]  /*0000*/  LDC R1, c[0x0][0x28] ;  /* 0x00000a00ff017b82 */ /* 0x000e220000000800 */
[----:B------:R-:W1:Y:S01]  /*0010*/  S2R R57, SR_TID.Y ;  /* 0x0000000000397919 */ /* 0x000e620000002200 */
[----:B------:R-:W-:Y:S01]  /*0020*/  ULDC UR6, c[0x0][0x24] ;  /* 0x0000090000067ab9 */ /* 0x000fe20000000800 */
[----:B------:R-:W-:Y:S01]  /*0030*/  ULDC UR36, c[0x0][0x0] ;  /* 0x0000000000247ab9 */ /* 0x000fe20000000800 */
[----:B------:R-:W-:Y:S01]  /*0040*/  ULDC.64 UR4, c[0x0][0x210] ;  /* 0x0000840000047ab9 */ /* 0x000fe20000000a00 */
[----:B------:R-:W1:Y:S01]  /*0050*/  S2R R0, SR_TID.X ;  /* 0x0000000000007919 */ /* 0x000e620000002100 */
[----:B------:R-:W-:Y:S01]  /*0060*/  ULDC.64 UR8, c[0x0][0x218] ;  /* 0x0000860000087ab9 */ /* 0x000fe20000000a00 */
[----:B------:R-:W-:Y:S02]  /*0070*/  CS2R R16, SRZ ;  /* 0x0000000000107805 */ /* 0x000fe4000001ff00 */
[----:B------:R-:W-:Y:S02]  /*0080*/  CS2R R18, SRZ ;  /* 0x0000000000127805 */ /* 0x000fe4000001ff00 */
[----:B------:R-:W-:-:S02]  /*0090*/  CS2R R24, SRZ ;  /* 0x0000000000187805 */ /* 0x000fc4000001ff00 */
[----:B------:R-:W-:Y:S01]  /*00a0*/  CS2R R26, SRZ ;  /* 0x00000000001a7805 */ /* 0x000fe2000001ff00 */
[----:B0-----:R-:W-:Y:S02]  /*00b0*/  VIADD R1, R1, 0xffffff60 ;  /* 0xffffff6001017836 */ /* 0x001fe40000000000 */
[----:B-1----:R-:W-:-:S05]  /*00c0*/  IMAD R57, R57, UR36, R0 ;  /* 0x0000002439397c24 */ /* 0x002fca000f8e0200 */
[----:B------:R-:W-:-:S04]  /*00d0*/  SHF.R.S32.HI R2, RZ, 0x1f, R57 ;  /* 0x0000001fff027819 */ /* 0x000fc80000011439 */
[----:B------:R-:W-:-:S04]  /*00e0*/  LEA.HI R2, R2, R57, RZ, 0x5 ;  /* 0x0000003902027211 */ /* 0x000fc800078f28ff */
[----:B------:R-:W-:-:S05]  /*00f0*/  LOP3.LUT R2, R2, 0xffffffe0, RZ, 0xc0, !PT ;  /* 0xffffffe002027812 */ /* 0x000fca00078ec0ff */
[----:B------:R-:W-:-:S05]  /*0100*/  IMAD.IADD R3, R57, 0x1, -R2 ;  /* 0x0000000139037824 */ /* 0x000fca00078e0a02 */
[----:B------:R-:W-:-:S04]  /*0110*/  SHF.R.S32.HI R4, RZ, 0x1f, R3 ;  /* 0x0000001fff047819 */ /* 0x000fc80000011403 */
[----:B------:R-:W-:-:S04]  /*0120*/  LEA.HI R5, R4, R3, RZ, 0x3 ;  /* 0x0000000304057211 */ /* 0x000fc800078f18ff */
[C---:B------:R-:W-:Y:S02]  /*0130*/  LOP3.LUT R4, R5.reuse, 0xfffffff8, RZ, 0xc0, !PT ;  /* 0xfffffff805047812 */ /* 0x040fe400078ec0ff */
[----:B------:R-:W-:-:S03]  /*0140*/  LEA.HI.SX32 R21, R5, R2, 0x1d ;  /* 0x0000000205157211 */ /* 0x000fc600078feaff */
[----:B------:R-:W-:Y:S01]  /*0150*/  IMAD.IADD R3, R3, 0x1, -R4 ;  /* 0x0000000103037824 */ /* 0x000fe200078e0a04 */
[----:B------:R-:W-:-:S03]  /*0160*/  SHF.R.S32.HI R4, RZ, 0x1f, R21 ;  /* 0x0000001fff047819 */ /* 0x000fc60000011415 */
[----:B------:R-:W-:Y:S02]  /*0170*/  IMAD.SHL.U32 R2, R3, 0x8, RZ ;  /* 0x0000000803027824 */ /* 0x000fe400078e00ff */
[----:B------:R-:W-:-:S03]  /*0180*/  IMAD R4, R4, UR4, RZ ;  /* 0x0000000404047c24 */ /* 0x000fc6000f8e02ff */
[----:B------:R-:W-:Y:S01]  /*0190*/  SHF.R.S32.HI R3, RZ, 0x1f, R2 ;  /* 0x0000001fff037819 */ /* 0x000fe20000011402 */
[C---:B------:R-:W-:Y:S02]  /*01a0*/  IMAD R5, R21.reuse, UR5, R4 ;  /* 0x0000000515057c24 */ /* 0x040fe4000f8e0204 */
[----:B------:R-:W-:Y:S01]  /*01b0*/  IMAD.WIDE.U32 R2, R21, UR4, R2 ;  /* 0x0000000415027c25 */ /* 0x000fe2000f8e0002 */
[----:B------:R-:W-:-:S03]  /*01c0*/  ULDC.64 UR4, c[0x0][0x230] ;  /* 0x00008c0000047ab9 */ /* 0x000fc60000000a00 */
[----:B------:R-:W-:Y:S01]  /*01d0*/  IMAD.IADD R3, R3, 0x1, R5 ;  /* 0x0000000103037824 */ /* 0x000fe200078e0205 */
[----:B------:R-:W-:-:S04]  /*01e0*/  LEA R4, P0, R2, UR4, 0x1 ;  /* 0x0000000402047c11 */ /* 0x000fc8000f8008ff */
[----:B------:R-:W-:Y:S01]  /*01f0*/  LEA.HI.X R5, R2, UR5, R3, 0x1, P0 ;  /* 0x0000000502057c11 */ /* 0x000fe200080f0c03 */
[----:B------:R-:W-:Y:S01]  /*0200*/  ULDC.64 UR4, c[0x0][0x208] ;  /* 0x0000820000047ab9 */ /* 0x000fe20000000a00 */
[----:B------:R-:W-:Y:S02]  /*0210*/  IADD3 R2, P1, R4, UR8, RZ ;  /* 0x0000000804027c10 */ /* 0x000fe4000ff3e0ff */
[----:B------:R-:W-:Y:S02]  /*0220*/  ISETP.GE.AND P0, PT, R21, 0x20, PT ;  /* 0x000000201500780c */ /* 0x000fe40003f06270 */
[----:B------:R-:W-:Y:S02]  /*0230*/  IADD3.X R3, R5, UR9, RZ, P1, !PT ;  /* 0x0000000905037c10 */ /* 0x000fe40008ffe4ff */
[----:B------:R-:W-:Y:S02]  /*0240*/  IADD3 R6, P2, R2, UR8, RZ ;  /* 0x0000000802067c10 */ /* 0x000fe4000ff5e0ff */
[----:B------:R-:W-:-:S02]  /*0250*/  ISETP.GE.AND P1, PT, R21, 0x1c, PT ;  /* 0x0000001c1500780c */ /* 0x000fc40003f26270 */
[----:B------:R-:W-:Y:S02]  /*0260*/  IADD3.X R7, R3, UR9, RZ, P2, !PT ;  /* 0x0000000903077c10 */ /* 0x000fe400097fe4ff */
[----:B------:R-:W-:Y:S02]  /*0270*/  IADD3 R8, P2, R6, UR8, RZ ;  /* 0x0000000806087c10 */ /* 0x000fe4000ff5e0ff */
[----:B------:R-:W-:Y:S01]  /*0280*/  ISETP.GE.AND P4, PT, R21, 0x8, PT ;  /* 0x000000081500780c */ /* 0x000fe20003f86270 */
[----:B------:R-:W2:Y:S01]  /*0290*/  @!P0 LDG.E.LTC128B.128 R16, desc[UR4][R4.64] ;  /* 0x0000000404108981 */ /* 0x000ea2000c1e1d20 */
[----:B------:R-:W-:Y:S02]  /*02a0*/  IADD3.X R9, R7, UR9, RZ, P2, !PT ;  /* 0x0000000907097c10 */ /* 0x000fe400097fe4ff */
[----:B------:R-:W-:Y:S02]  /*02b0*/  IADD3 R10, P2, R8, UR8, RZ ;  /* 0x00000008080a7c10 */ /* 0x000fe4000ff5e0ff */
[----:B------:R-:W-:Y:S01]  /*02c0*/  ISETP.GE.AND P5, PT, R21, 0x4, PT ;  /* 0x000000041500780c */ /* 0x000fe20003fa6270 */
[----:B------:R-:W3:Y:S01]  /*02d0*/  @!P1 LDG.E.LTC128B.128 R24, desc[UR4][R2.64] ;  /* 0x0000000402189981 */ /* 0x000ee2000c1e1d20 */
[----:B------:R-:W-:-:S02]  /*02e0*/  IADD3.X R11, R9, UR9, RZ, P2, !PT ;  /* 0x00000009090b7c10 */ /* 0x000fc400097fe4ff */
[----:B------:R-:W-:-:S04]  /*02f0*/  IADD3 R12, P2, R10, UR8, RZ ;  /* 0x000000080a0c7c10 */ /* 0x000fc8000ff5e0ff */
[----:B------:R-:W-:Y:S02]  /*0300*/  IADD3.X R13, R11, UR9, RZ, P2, !PT ;  /* 0x000000090b0d7c10 */ /* 0x000fe400097fe4ff */
[----:B------:R-:W-:Y:S02]  /*0310*/  IADD3 R14, P3, R12, UR8, RZ ;  /* 0x000000080c0e7c10 */ /* 0x000fe4000ff7e0ff */
[----:B------:R-:W-:Y:S02]  /*0320*/  ISETP.GE.AND P0, PT, R21, 0x18, PT ;  /* 0x000000181500780c */ /* 0x000fe40003f06270 */
[----:B------:R-:W-:Y:S02]  /*0330*/  IADD3.X R15, R13, UR9, RZ, P3, !PT ;  /* 0x000000090d0f7c10 */ /* 0x000fe40009ffe4ff */
[C---:B------:R-:W-:Y:S02]  /*0340*/  ISETP.GE.AND P1, PT, R21.reuse, 0x14, PT ;  /* 0x000000141500780c */ /* 0x040fe40003f26270 */
[----:B------:R-:W-:-:S02]  /*0350*/  ISETP.GE.AND P2, PT, R21, 0x10, PT ;  /* 0x000000101500780c */ /* 0x000fc40003f46270 */
[----:B------:R-:W-:Y:S02]  /*0360*/  ISETP.GE.AND P3, PT, R21, 0xc, PT ;  /* 0x0000000c1500780c */ /* 0x000fe40003f66270 */
[----:B------:R-:W-:Y:S02]  /*0370*/  IADD3 R20, P6, R14, UR8, RZ ;  /* 0x000000080e147c10 */ /* 0x000fe4000ffde0ff */
[----:B------:R-:W-:Y:S02]  /*0380*/  CS2R R28, SRZ ;  /* 0x00000000001c7805 */ /* 0x000fe4000001ff00 */
[----:B------:R-:W-:Y:S02]  /*0390*/  CS2R R30, SRZ ;  /* 0x00000000001e7805 */ /* 0x000fe4000001ff00 */
[----:B------:R-:W-:Y:S02]  /*03a0*/  CS2R R32, SRZ ;  /* 0x0000000000207805 */ /* 0x000fe4000001ff00 */
[----:B------:R-:W-:-:S02]  /*03b0*/  CS2R R34, SRZ ;  /* 0x0000000000227805 */ /* 0x000fc4000001ff00 */
[----:B------:R-:W-:Y:S02]  /*03c0*/  CS2R R36, SRZ ;  /* 0x0000000000247805 */ /* 0x000fe4000001ff00 */
[----:B------:R-:W-:Y:S02]  /*03d0*/  CS2R R38, SRZ ;  /* 0x0000000000267805 */ /* 0x000fe4000001ff00 */
[----:B------:R-:W-:Y:S02]  /*03e0*/  CS2R R40, SRZ ;  /* 0x0000000000287805 */ /* 0x000fe4000001ff00 */
[----:B------:R-:W-:Y:S02]  /*03f0*/  CS2R R42, SRZ ;  /* 0x00000000002a7805 */ /* 0x000fe4000001ff00 */
[----:B------:R-:W-:Y:S02]  /*0400*/  CS2R R44, SRZ ;  /* 0x00000000002c7805 */ /* 0x000fe4000001ff00 */
[----:B------:R-:W-:-:S02]  /*0410*/  CS2R R46, SRZ ;  /* 0x00000000002e7805 */ /* 0x000fc4000001ff00 */
[----:B------:R-:W-:Y:S02]  /*0420*/  CS2R R48, SRZ ;  /* 0x0000000000307805 */ /* 0x000fe4000001ff00 */
[----:B------:R-:W-:Y:S02]  /*0430*/  CS2R R50, SRZ ;  /* 0x0000000000327805 */ /* 0x000fe4000001ff00 */
[----:B------:R-:W-:Y:S01]  /*0440*/  IADD3.X R21, R15, UR9, RZ, P6, !PT ;  /* 0x000000090f157c10 */ /* 0x000fe2000b7fe4ff */
[----:B------:R-:W4:Y:S04]  /*0450*/  @!P0 LDG.E.LTC128B.128 R28, desc[UR4][R6.64] ;  /* 0x00000004061c8981 */ /* 0x000f28000c1e1d20 */
[----:B------:R-:W5:Y:S04]  /*0460*/  @!P1 LDG.E.LTC128B.128 R32, desc[UR4][R8.64] ;  /* 0x0000000408209981 */ /* 0x000f68000c1e1d20 */
[----:B------:R-:W5:Y:S04]  /*0470*/  @!P2 LDG.E.LTC128B.128 R36, desc[UR4][R10.64] ;  /* 0x000000040a24a981 */ /* 0x000f68000c1e1d20 */
[----:B------:R-:W5:Y:S04]  /*0480*/  @!P3 LDG.E.LTC128B.128 R40, desc[UR4][R12.64] ;  /* 0x000000040c28b981 */ /* 0x000f68000c1e1d20 */
[----:B------:R-:W5:Y:S04]  /*0490*/  @!P4 LDG.E.LTC128B.128 R44, desc[UR4][R14.64] ;  /* 0x000000040e2cc981 */ /* 0x000f68000c1e1d20 */
[----:B------:R-:W5:Y:S01]  /*04a0*/  @!P5 LDG.E.LTC128B.128 R48, desc[UR4][R20.64] ;  /* 0x000000041430d981 */ /* 0x000f62000c1e1d20 */
[----:B------:R-:W0:Y:S03]  /*04b0*/  S2UR UR37, SR_CTAID.X ;  /* 0x00000000002579c3 */ /* 0x000e260000002500 */
[----:B------:R1:W-:Y:S04]  /*04c0*/  STL.128 [R1+0x30], RZ ;  /* 0x000030ff01007387 */ /* 0x0003e80000100c00 */
[----:B------:R1:W-:Y:S04]  /*04d0*/  STL.128 [R1+0x40], RZ ;  /* 0x000040ff01007387 */ /* 0x0003e80000100c00 */
[----:B------:R1:W-:Y:S04]  /*04e0*/  STL.128 [R1+0x50], RZ ;  /* 0x000050ff01007387 */ /* 0x0003e80000100c00 */
[----:B------:R1:W-:Y:S04]  /*04f0*/  STL.128 [R1+0x60], RZ ;  /* 0x000060ff01007387 */ /* 0x0003e80000100c00 */
[----:B------:R1:W-:Y:S04]  /*0500*/  STL.128 [R1+0x70], RZ ;  /* 0x000070ff01007387 */ /* 0x0003e80000100c00 */
[----:B------:R1:W-:Y:S04]  /*0510*/  STL.128 [R1+0x80], RZ ;  /* 0x000080ff01007387 */ /* 0x0003e80000100c00 */
[----:B------:R1:W-:Y:S01]  /*0520*/  STL.128 [R1+0x90], RZ ;  /* 0x000090ff01007387 */ /* 0x0003e20000100c00 */
[----:B0-----:R-:W-:Y:S01]  /*0530*/  LOP3.LUT P6, RZ, R0, UR37, RZ, 0xfc, !PT ;  /* 0x0000002500ff7c12 */ /* 0x001fe2000f8cfcff */
[----:B------:R-:W-:-:S02]  /*0540*/  ULDC UR4, c[0x0][0x20] ;  /* 0x0000080000047ab9 */ /* 0x000fc40000000800 */
[C---:B------:R-:W-:Y:S01]  /*0550*/  IADD3 R54, P0, R1.reuse, UR4, RZ ;  /* 0x0000000401367c10 */ /* 0x040fe2000ff1e0ff */
[----:B------:R-:W-:Y:S01]  /*0560*/  BSSY B6, `(.L_x_0) ;  /* 0x0000015000067945 */ /* 0x000fe20003800000 */
[----:B------:R-:W-:-:S03]  /*0570*/  VIADD R53, R1, 0x20 ;  /* 0x0000002001357836 */ /* 0x000fc60000000000 */
[----:B------:R-:W-:Y:S01]  /*0580*/  IMAD.X R52, RZ, RZ, UR6, P0 ;  /* 0x00000006ff347e24 */ /* 0x000fe200080e06ff */
[----:B------:R-:W-:Y:S01]  /*0590*/  P2R R56, PR, RZ, 0x40 ;  /* 0x00000040ff387803 */ /* 0x000fe20000000000 */
[----:B--2---:R1:W-:Y:S04]  /*05a0*/  STL.128 [R1+0x20], R16 ;  /* 0x0000201001007387 */ /* 0x0043e80000100c00 */
[----:B---3--:R1:W-:Y:S04]  /*05b0*/  STL.128 [R1+0x30], R24 ;  /* 0x0000301801007387 */ /* 0x0083e80000100c00 */
[----:B----4-:R1:W-:Y:S04]  /*05c0*/  STL.128 [R1+0x40], R28 ;  /* 0x0000401c01007387 */ /* 0x0103e80000100c00 */
[----:B-----5:R1:W-:Y:S04]  /*05d0*/  STL.128 [R1+0x50], R32 ;  /* 0x0000502001007387 */ /* 0x0203e80000100c00 */
[----:B------:R1:W-:Y:S04]  /*05e0*/  STL.128 [R1+0x60], R36 ;  /* 0x0000602401007387 */ /* 0x0003e80000100c00 */
[----:B------:R1:W-:Y:S04]  /*05f0*/  STL.128 [R1+0x70], R40 ;  /* 0x0000702801007387 */ /* 0x0003e80000100c00 */
[----:B------:R1:W-:Y:S04]  /*0600*/  STL.128 [R1+0x80], R44 ;  /* 0x0000802c01007387 */ /* 0x0003e80000100c00 */
[----:B------:R1:W-:Y:S01]  /*0610*/  STL.128 [R1+0x90], R48 ;  /* 0x0000903001007387 */ /* 0x0003e20000100c00 */
[----:B------:R-:W-:Y:S05]  /*0620*/  @P6 BRA `(.L_x_1) ;  /* 0x0000000000206947 */ /* 0x000fea0003800000 */
[----:B------:R-:W-:Y:S01]  /*0630*/  MOV R0, 0x0 ;  /* 0x0000000000007802 */ /* 0x000fe20000000f00 */
[----:B------:R-:W-:Y:S01]  /*0640*/  ULDC.64 UR4, c[0x4][0x60] ;  /* 0x0100180000047ab9 */ /* 0x000fe20000000a00 */
[----:B------:R-:W-:Y:S01]  /*0650*/  CS2R R6, SRZ ;  /* 0x0000000000067805 */ /* 0x000fe2000001ff00 */
[----:B------:R-:W-:Y:S01]  /*0660*/  IMAD.U32 R4, RZ, RZ, UR4 ;  /* 0x00000004ff047e24 */ /* 0x000fe2000f8e00ff */
[----:B------:R0:W2:Y:S01]  /*0670*/  LDC.64 R2, c[0x4][R0] ;  /* 0x0100000000027b82 */ /* 0x0000a20000000a00 */
[----:B------:R-:W-:-:S07]  /*0680*/  IMAD.U32 R5, RZ, RZ, UR5 ;  /* 0x00000005ff057e24 */ /* 0x000fce000f8e00ff */
[----:B------:R-:W-:-:S07]  /*0690*/  LEPC R20, `(.L_x_1) ;  /* 0x000000001014794e */ /* 0x000fce0000000000 */
[----:B012---:R-:W-:Y:S05]  /*06a0*/  CALL.ABS.NOINC R2 ;  /* 0x0000000002007343 */ /* 0x007fea0003c00000 */
.L_x_1:
[----:B------:R-:W-:Y:S05]  /*06b0*/  BSYNC B6 ;  /* 0x0000000000067941 */ /* 0x000fea0003800000 */
.L_x_0:
[----:B------:R-:W-:Y:S01]  /*06c0*/  ULDC UR4, c[0x0][0x4] ;  /* 0x0000010000047ab9 */ /* 0x000fe20000000800 */
[----:B------:R-:W0:Y:S01]  /*06d0*/  LDC R23, c[0x0][0x8] ;  /* 0x00000200ff177b82 */ /* 0x000e220000000800 */
[----:B------:R-:W2:Y:S01]  /*06e0*/  S2R R3, SR_CTAID.Y ;  /* 0x0000000000037919 */ /* 0x000ea20000002600 */
[----:B------:R-:W-:Y:S01]  /*06f0*/  UIMAD UR4, UR36, UR4, URZ ;  /* 0x00000004240472a4 */ /* 0x000fe2000f8e023f */
[----:B------:R-:W3:Y:S05]  /*0700*/  S2R R0, SR_TID.Z ;  /* 0x0000000000007919 */ /* 0x000eea0000002300 */
[----:B------:R-:W2:Y:S08]  /*0710*/  S2UR UR5, SR_CTAID.Z ;  /* 0x00000000000579c3 */ /* 0x000eb00000002700 */
[----:B------:R-:W2:Y:S08]  /*0720*/  LDC R2, c[0x0][0x10] ;  /* 0x00000400ff027b82 */ /* 0x000eb00000000800 */
[----:B------:R-:W4:Y:S01]  /*0730*/  LDC R5, c[0x0][0xc] ;  /* 0x00000300ff057b82 */ /* 0x000f220000000800 */
[----:B0-----:R-:W-:-:S05]  /*0740*/  IMAD R23, R23, UR4, RZ ;  /* 0x0000000417177c24 */ /* 0x001fca000f8e02ff */
[----:B------:R-:W-:Y:S01]  /*0750*/  ISETP.GE.AND P0, PT, R23, RZ, PT ;  /* 0x000000ff1700720c */ /* 0x000fe20003f06270 */
[----:B---3--:R-:W-:Y:S02]  /*0760*/  IMAD R57, R0, UR4, R57 ;  /* 0x0000000400397c24 */ /* 0x008fe4000f8e0239 */
[----:B--2---:R-:W-:-:S04]  /*0770*/  IMAD R2, R2, UR5, R3 ;  /* 0x0000000502027c24 */ /* 0x004fc8000f8e0203 */
[----:B----4-:R-:W-:-:S05]  /*0780*/  IMAD R2, R2, R5, UR37 ;  /* 0x0000002502027e24 */ /* 0x010fca000f8e0205 */
[----:B------:R-:W-:Y:S01]  /*0790*/  LOP3.LUT R55, R2, R57, RZ, 0xfc, !PT ;  /* 0x0000003902377212 */ /* 0x000fe200078efcff */
[----:B------:R-:W-:Y:S06]  /*07a0*/  @!P0 BRA `(.L_x_2) ;  /* 0x0000000400588947 */ /* 0x000fec0003800000 */
[----:B------:R-:W-:Y:S01]  /*07b0*/  ISETP.NE.AND P0, PT, R55, RZ, PT ;  /* 0x000000ff3700720c */ /* 0x000fe20003f05270 */
[----:B------:R-:W-:Y:S03]  /*07c0*/  BSSY B6, `(.L_x_3) ;  /* 0x000000b000067945 */ /* 0x000fe60003800000 */
[----:B------:R-:W-:-:S09]  /*07d0*/  P2R R0, PR, RZ, 0x1 ;  /* 0x00000001ff007803 */ /* 0x000fd20000000000 */
[----:B------:R-:W-:Y:S05]  /*07e0*/  @P0 BRA `(.L_x_4) ;  /* 0x0000000000200947 */ /* 0x000fea0003800000 */
[----:B------:R-:W-:Y:S01]  /*07f0*/  MOV R8, 0x0 ;  /* 0x0000000000087802 */ /* 0x000fe20000000f00 */
[----:B------:R-:W-:Y:S01]  /*0800*/  ULDC.64 UR4, c[0x4][0x98] ;  /* 0x0100260000047ab9 */ /* 0x000fe20000000a00 */
[----:B------:R-:W-:Y:S01]  /*0810*/  CS2R R6, SRZ ;  /* 0x0000000000067805 */ /* 0x000fe2000001ff00 */
[----:B------:R-:W-:Y:S02]  /*0820*/  IMAD.U32 R4, RZ, RZ, UR4 ;  /* 0x00000004ff047e24 */ /* 0x000fe4000f8e00ff */
[----:B------:R-:W-:Y:S01]  /*0830*/  IMAD.U32 R5, RZ, RZ, UR5 ;  /* 0x00000005ff057e24 */ /* 0x000fe2000f8e00ff */
[----:B------:R-:W0:Y:S06]  /*0840*/  LDC.64 R8, c[0x4][R8] ;  /* 0x0100000008087b82 */ /* 0x000e2c0000000a00 */
[----:B------:R-:W-:-:S07]  /*0850*/  LEPC R20, `(.L_x_4) ;  /* 0x000000001014794e */ /* 0x000fce0000000000 */
[----:B01----:R-:W-:Y:S05]  /*0860*/  CALL.ABS.NOINC R8 ;  /* 0x0000000008007343 */ /* 0x003fea0003c00000 */
.L_x_4:
[----:B------:R-:W-:Y:S05]  /*0870*/  BSYNC B6 ;  /* 0x0000000000067941 */ /* 0x000fea0003800000 */
.L_x_3:
[----:B------:R-:W-:-:S13]  /*0880*/  ISETP.GE.AND P0, PT, R23, 0x1, PT ;  /* 0x000000011700780c */ /* 0x000fda0003f06270 */
[----:B------:R-:W-:Y:S05]  /*0890*/  @!P0 BRA `(.L_x_5) ;  /* 0x0000000000e88947 */ /* 0x000fea0003800000 */
[----:B------:R-:W-:-:S07]  /*08a0*/  IMAD.MOV.U32 R22, RZ, RZ, RZ ;  /* 0x000000ffff167224 */ /* 0x000fce00078e00ff */
.L_x_10:
[C---:B------:R-:W-:Y:S01]  /*08b0*/  ISETP.NE.AND P0, PT, R22.reuse, R57, PT ;  /* 0x000000391600720c */ /* 0x040fe20003f05270 */
[----:B------:R-:W-:-:S05]  /*08c0*/  VIADD R22, R22, 0x1 ;  /* 0x0000000116167836 */ /* 0x000fca0000000000 */
[----:B------:R-:W-:-:S04]  /*08d0*/  ISETP.GE.AND P1, PT, R22, R23, PT ;  /* 0x000000171600720c */ /* 0x000fc80003f26270 */
[----:B------:R-:W-:-:S03]  /*08e0*/  P2R R58, PR, RZ, 0x2 ;  /* 0x00000002ff3a7803 */ /* 0x000fc60000000000 */
[----:B------:R-:W-:Y:S06]  /*08f0*/  @P0 BRA `(.L_x_6) ;  /* 0x0000000000c00947 */ /* 0x000fec0003800000 */
[----:B------:R-:W-:Y:S01]  /*0900*/  MOV R8, 0x0 ;  /* 0x0000000000087802 */ /* 0x000fe20000000f00 */
[----:B------:R-:W-:Y:S01]  /*0910*/  ULDC.64 UR4, c[0x4][0xa0] ;  /* 0x0100280000047ab9 */ /* 0x000fe20000000a00 */
[----:B------:R-:W-:Y:S01]  /*0920*/  SHF.R.U32.HI R3, RZ, 0x5, R57 ;  /* 0x00000005ff037819 */ /* 0x000fe20000011639 */
[----:B------:R-:W-:Y:S01]  /*0930*/  IMAD.U32 R4, RZ, RZ, UR4 ;  /* 0x00000004ff047e24 */ /* 0x000fe2000f8e00ff */
[----:B------:R-:W-:Y:S01]  /*0940*/  LOP3.LUT R0, R57, 0x1f, RZ, 0xc0, !PT ;  /* 0x0000001f39007812 */ /* 0x000fe200078ec0ff */
[----:B------:R-:W-:Y:S01]  /*0950*/  IMAD.U32 R5, RZ, RZ, UR5 ;  /* 0x00000005ff057e24 */ /* 0x000fe2000f8e00ff */
[----:B------:R-:W0:Y:S01]  /*0960*/  LDC.64 R8, c[0x4][R8] ;  /* 0x0100000008087b82 */ /* 0x000e220000000a00 */
[----:B------:R2:W-:Y:S01]  /*0970*/  STL.64 [R1+0x8], R2 ;  /* 0x0000080201007387 */ /* 0x0005e20000100a00 */
[----:B------:R-:W-:Y:S01]  /*0980*/  IADD3 R60, P0, R54, 0x8, RZ ;  /* 0x00000008363c7810 */ /* 0x000fe20007f1e0ff */
[----:B------:R-:W-:Y:S02]  /*0990*/  IMAD.MOV.U32 R62, RZ, RZ, RZ ;  /* 0x000000ffff3e7224 */ /* 0x000fe400078e00ff */
[----:B------:R2:W-:Y:S01]  /*09a0*/  STL [R1+0x10], R0 ;  /* 0x0000100001007387 */ /* 0x0005e20000100800 */
[----:B------:R-:W-:Y:S01]  /*09b0*/  MOV R6, R60 ;  /* 0x0000003c00067202 */ /* 0x000fe20000000f00 */
[----:B------:R-:W-:-:S04]  /*09c0*/  IMAD.X R59, RZ, RZ, R52, P0 ;  /* 0x000000ffff3b7224 */ /* 0x000fc800000e0634 */
[----:B------:R-:W-:Y:S01]  /*09d0*/  IMAD.MOV.U32 R7, RZ, RZ, R59 ;  /* 0x000000ffff077224 */ /* 0x000fe200078e003b */
[----:B------:R-:W-:Y:S06]  /*09e0*/  BSSY B6, `(.L_x_7) ;  /* 0x000001a000067945 */ /* 0x000fec0003800000 */
[----:B------:R-:W-:-:S07]  /*09f0*/  LEPC R20, `(.L_x_8) ;  /* 0x000000001014794e */ /* 0x000fce0000000000 */
[----:B012---:R-:W-:Y:S05]  /*0a00*/  CALL.ABS.NOINC R8 ;  /* 0x0000000008007343 */ /* 0x007fea0003c00000 */
.L_x_8:
[----:B------:R-:W-:Y:S01]  /*0a10*/  SHF.R.U32.HI R0, RZ, 0x1, R62 ;  /* 0x00000001ff007819 */ /* 0x000fe2000001163e */
[----:B------:R-:W-:Y:S01]  /*0a20*/  IMAD.SHL.U32 R3, R62, 0x10, RZ ;  /* 0x000000103e037824 */ /* 0x000fe200078e00ff */
[----:B------:R-:W-:Y:S01]  /*0a30*/  MOV R61, 0x0 ;  /* 0x00000000003d7802 */ /* 0x000fe20000000f00 */
[----:B------:R-:W-:Y:S02]  /*0a40*/  ULDC.64 UR4, c[0x4][0xa8] ;  /* 0x01002a0000047ab9 */ /* 0x000fe40000000a00 */
[----:B------:R-:W-:-:S06]  /*0a50*/  IMAD R0, R0, 0x4, R53 ;  /* 0x0000000400007824 */ /* 0x000fcc00078e0235 */
[----:B------:R-:W2:Y:S01]  /*0a60*/  LDL R0, [R0] ;  /* 0x0000000000007983 */ /* 0x000ea20000100800 */
[----:B------:R-:W-:Y:S01]  /*0a70*/  LOP3.LUT R3, R3, 0x10, RZ, 0xc0, !PT ;  /* 0x0000001003037812 */ /* 0x000fe200078ec0ff */
[----:B------:R0:W1:Y:S01]  /*0a80*/  LDC.64 R8, c[0x4][R61] ;  /* 0x010000003d087b82 */ /* 0x0000620000000a00 */
[----:B------:R-:W-:Y:S02]  /*0a90*/  VIADD R62, R62, 0x1 ;  /* 0x000000013e3e7836 */ /* 0x000fe40000000000 */
[----:B------:R-:W-:Y:S02]  /*0aa0*/  IMAD.U32 R4, RZ, RZ, UR4 ;  /* 0x00000004ff047e24 */ /* 0x000fe4000f8e00ff */
[----:B------:R-:W-:Y:S01]  /*0ab0*/  IMAD.U32 R5, RZ, RZ, UR5 ;  /* 0x00000005ff057e24 */ /* 0x000fe2000f8e00ff */
[----:B------:R-:W-:Y:S01]  /*0ac0*/  ISETP.NE.AND P0, PT, R62, 0x40, PT ;  /* 0x000000403e00780c */ /* 0x000fe20003f05270 */
[----:B------:R-:W-:Y:S02]  /*0ad0*/  IMAD.MOV.U32 R6, RZ, RZ, R60 ;  /* 0x000000ffff067224 */ /* 0x000fe400078e003c */
[----:B------:R-:W-:Y:S01]  /*0ae0*/  IMAD.MOV.U32 R7, RZ, RZ, R59 ;  /* 0x000000ffff077224 */ /* 0x000fe200078e003b */
[----:B------:R-:W-:-:S02]  /*0af0*/  P2R R63, PR, RZ, 0x1 ;  /* 0x00000001ff3f7803 */ /* 0x000fc40000000000 */
[----:B--2---:R-:W-:-:S05]  /*0b00*/  SHF.R.U32.HI R3, RZ, R3, R0 ;  /* 0x00000003ff037219 */ /* 0x004fca0000011600 */
[----:B------:R-:W-:-:S06]  /*0b10*/  HADD2.F32 R10, -RZ, R3.H0_H0 ;  /* 0x20000003ff0a7230 */ /* 0x000fcc0000004100 */
[----:B------:R-:W2:Y:S02]  /*0b20*/  F2F.F64.F32 R10, R10 ;  /* 0x0000000a000a7310 */ /* 0x000ea40000201800 */
[----:B-12---:R0:W-:Y:S02]  /*0b30*/  STL.64 [R1+0x8], R10 ;  /* 0x0000080a01007387 */ /* 0x0061e40000100a00 */
[----:B------:R-:W-:-:S07]  /*0b40*/  LEPC R20, `(.L_x_9) ;  /* 0x000000001014794e */ /* 0x000fce0000000000 */
[----:B0-----:R-:W-:Y:S05]  /*0b50*/  CALL.ABS.NOINC R8 ;  /* 0x0000000008007343 */ /* 0x001fea0003c00000 */
.L_x_9:
[----:B------:R-:W-:-:S13]  /*0b60*/  ISETP.NE.AND P6, PT, R63, RZ, PT ;  /* 0x000000ff3f00720c */ /* 0x000fda0003fc5270 */
[----:B------:R-:W-:Y:S05]  /*0b70*/  @P6 BRA `(.L_x_8) ;  /* 0xfffffffc00a46947 */ /* 0x000fea000383ffff */
[----:B------:R-:W-:Y:S05]  /*0b80*/  BSYNC B6 ;  /* 0x0000000000067941 */ /* 0x000fea0003800000 */
.L_x_7:
[----:B------:R0:W1:Y:S01]  /*0b90*/  LDC.64 R8, c[0x4][R61] ;  /* 0x010000003d087b82 */ /* 0x0000620000000a00 */
[----:B------:R-:W-:Y:S01]  /*0ba0*/  ULDC.64 UR4, c[0x4][0xb0] ;  /* 0x01002c0000047ab9 */ /* 0x000fe20000000a00 */
[----:B------:R-:W-:Y:S01]  /*0bb0*/  CS2R R6, SRZ ;  /* 0x0000000000067805 */ /* 0x000fe2000001ff00 */
[----:B------:R-:W-:Y:S02]  /*0bc0*/  IMAD.U32 R4, RZ, RZ, UR4 ;  /* 0x00000004ff047e24 */ /* 0x000fe4000f8e00ff */
[----:B------:R-:W-:-:S07]  /*0bd0*/  IMAD.U32 R5, RZ, RZ, UR5 ;  /* 0x00000005ff057e24 */ /* 0x000fce000f8e00ff */
[----:B------:R-:W-:-:S07]  /*0be0*/  LEPC R20, `(.L_x_6) ;  /* 0x000000001014794e */ /* 0x000fce0000000000 */
[----:B01----:R-:W-:Y:S05]  /*0bf0*/  CALL.ABS.NOINC R8 ;  /* 0x0000000008007343 */ /* 0x003fea0003c00000 */
.L_x_6:
[----:B------:R-:W-:Y:S01]  /*0c00*/  ISETP.NE.AND P6, PT, R58, RZ, PT ;  /* 0x000000ff3a00720c */ /* 0x000fe20003fc5270 */
[----:B------:R-:W-:Y:S05]  /*0c10*/  WARPSYNC.ALL ;  /* 0x0000000000007948 */ /* 0x000fea0003800000 */
[----:B------:R-:W-:Y:S07]  /*0c20*/  BAR.SYNC.DEFER_BLOCKING 0x0 ;  /* 0x0000000000007b1d */ /* 0x000fee0000010000 */
[----:B------:R-:W-:Y:S05]  /*0c30*/  @!P6 BRA `(.L_x_10) ;  /* 0xfffffffc001ce947 */ /* 0x000fea000383ffff */
.L_x_5:
[----:B------:R-:W-:-:S13]  /*0c40*/  ISETP.NE.AND P0, PT, R55, RZ, PT ;  /* 0x000000ff3700720c */ /* 0x000fda0003f05270 */
        /* <DEDUP_REMOVED lines=9> */
.L_x_11:
[----:B------:R-:W-:Y:S05]  /*0ce0*/  WARPSYNC.ALL ;  /* 0x0000000000007948 */ /* 0x000fea0003800000 */
[----:B------:R-:W-:Y:S06]  /*0cf0*/  BAR.SYNC.DEFER_BLOCKING 0x0 ;  /* 0x0000000000007b1d */ /* 0x000fec0000010000 */
[----:B------:R-:W-:Y:S05]  /*0d00*/  BRA `(.L_x_12) ;  /* 0x00000000003c7947 */ /* 0x000fea0003800000 */
.L_x_2:
[----:B------:R-:W-:-:S13]  /*0d10*/  ISETP.NE.AND P0, PT, R55, RZ, PT ;  /* 0x000000ff3700720c */ /* 0x000fda0003f05270 */
[----:B------:R-:W-:Y:S05]  /*0d20*/  @P0 BRA `(.L_x_13) ;  /* 0x00000000002c0947 */ /* 0x000fea0003800000 */
[----:B------:R-:W-:Y:S01]  /*0d30*/  MOV R8, 0x0 ;  /* 0x0000000000087802 */ /* 0x000fe20000000f00 */
[----:B------:R-:W-:Y:S01]  /*0d40*/  IMAD.MOV.U32 R22, RZ, RZ, RZ ;  /* 0x000000ffff167224 */ /* 0x000fe200078e00ff */
[----:B------:R-:W-:Y:S01]  /*0d50*/  IADD3 R6, P0, R54, 0x8, RZ ;  /* 0x0000000836067810 */ /* 0x000fe20007f1e0ff */
[----:B------:R-:W-:Y:S02]  /*0d60*/  ULDC.64 UR4, c[0x4][0x90] ;  /* 0x0100240000047ab9 */ /* 0x000fe40000000a00 */
[----:B------:R-:W-:Y:S01]  /*0d70*/  IMAD.U32 R4, RZ, RZ, UR4 ;  /* 0x00000004ff047e24 */ /* 0x000fe2000f8e00ff */
[----:B------:R0:W-:Y:S01]  /*0d80*/  STL.64 [R1+0x8], R22 ;  /* 0x0000081601007387 */ /* 0x0001e20000100a00 */
[----:B------:R-:W2:Y:S01]  /*0d90*/  LDC.64 R8, c[0x4][R8] ;  /* 0x0100000008087b82 */ /* 0x000ea20000000a00 */
[----:B------:R-:W-:Y:S02]  /*0da0*/  IMAD.U32 R5, RZ, RZ, UR5 ;  /* 0x00000005ff057e24 */ /* 0x000fe4000f8e00ff */
[----:B------:R-:W-:-:S07]  /*0db0*/  IMAD.X R7, RZ, RZ, R52, P0 ;  /* 0x000000ffff077224 */ /* 0x000fce00000e0634 */
[----:B------:R-:W-:-:S07]  /*0dc0*/  LEPC R20, `(.L_x_13) ;  /* 0x000000001014794e */ /* 0x000fce0000000000 */
[----:B012---:R-:W-:Y:S05]  /*0dd0*/  CALL.ABS.NOINC R8 ;  /* 0x0000000008007343 */ /* 0x007fea0003c00000 */
.L_x_13:
[----:B------:R-:W-:Y:S05]  /*0de0*/  WARPSYNC.ALL ;  /* 0x0000000000007948 */ /* 0x000fea0003800000 */
[----:B------:R-:W-:Y:S06]  /*0df0*/  BAR.SYNC.DEFER_BLOCKING 0x0 ;  /* 0x0000000000007b1d */ /* 0x000fec0000010000 */
.L_x_12:
[----:B------:R-:W-:Y:S01]  /*0e00*/  ISETP.NE.AND P0, PT, R56, RZ, PT ;  /* 0x000000ff3800720c */ /* 0x000fe20003f05270 */
[----:B------:R-:W-:-:S12]  /*0e10*/  BSSY B6, `(.L_x_14) ;  /* 0x000000a000067945 */ /* 0x000fd80003800000 */
[----:B------:R-:W-:Y:S05]  /*0e20*/  @P0 BRA `(.L_x_15) ;  /* 0x0000000000200947 */ /* 0x000fea0003800000 */
[----:B------:R-:W-:Y:S01]  /*0e30*/  MOV R8, 0x0 ;  /* 0x0000000000087802 */ /* 0x000fe20000000f00 */
[----:B------:R-:W-:Y:S01]  /*0e40*/  ULDC.64 UR4, c[0x4][0x68] ;  /* 0x01001a0000047ab9 */ /* 0x000fe20000000a00 */
[----:B------:R-:W-:Y:S02]  /*0e50*/  CS2R R6, SRZ ;  /* 0x0000000000067805 */ /* 0x000fe4000001ff00 */
[----:B------:R-:W-:Y:S01]  /*0e60*/  MOV R4, UR4 ;  /* 0x0000000400047c02 */ /* 0x000fe20008000f00 */
[----:B------:R-:W-:Y:S01]  /*0e70*/  IMAD.U32 R5, RZ, RZ, UR5 ;  /* 0x00000005ff057e24 */ /* 0x000fe2000f8e00ff */
[----:B------:R-:W0:Y:S06]  /*0e80*/  LDC.64 R8, c[0x4][R8] ;  /* 0x0100000008087b82 */ /* 0x000e2c0000000a00 */
[----:B------:R-:W-:-:S07]  /*0e90*/  LEPC R20, `(.L_x_15) ;  /* 0x000000001014794e */ /* 0x000fce0000000000 */
[----:B01----:R-:W-:Y:S05]  /*0ea0*/  CALL.ABS.NOINC R8 ;  /* 0x0000000008007343 */ /* 0x003fea0003c00000 */
.L_x_15:
[----:B------:R-:W-:Y:S05]  /*0eb0*/  BSYNC B6 ;  /* 0x0000000000067941 */ /* 0x000fea0003800000 */
.L_x_14:
[----:B------:R-:W-:-:S04]  /*0ec0*/  ISETP.GE.AND P0, PT, R23, 0x1, PT ;  /* 0x000000011700780c */ /* 0x000fc80003f06270 */
[----:B------:R-:W-:-:S09]  /*0ed0*/  P2R R0, PR, RZ, 0x1 ;  /* 0x00000001ff007803 */ /* 0x000fd20000000000 */
[----:B------:R-:W-:Y:S05]  /*0ee0*/  @!P0 BRA `(.L_x_16) ;  /* 0x0000000400388947 */ /* 0x000fea0003800000 */
        /* <DEDUP_REMOVED lines=12> */
.L_x_18:
[----:B------:R-:W-:Y:S05]  /*0fb0*/  BSYNC B6 ;  /* 0x0000000000067941 */ /* 0x000fea0003800000 */
.L_x_17:
[----:B------:R-:W-:-:S13]  /*0fc0*/  ISETP.NE.AND P0, PT, R57, RZ, PT ;  /* 0x000000ff3900720c */ /* 0x000fda0003f05270 */
[----:B------:R-:W-:Y:S05]  /*0fd0*/  @P0 BRA `(.L_x_19) ;  /* 0x0000000000c00947 */ /* 0x000fea0003800000 */
[----:B------:R-:W-:Y:S01]  /*0fe0*/  MOV R8, 0x0 ;  /* 0x0000000000087802 */ /* 0x000fe20000000f00 */
[----:B------:R-:W-:Y:S01]  /*0ff0*/  IMAD.MOV.U32 R3, RZ, RZ, RZ ;  /* 0x000000ffff037224 */ /* 0x000fe200078e00ff */
[----:B------:R0:W-:Y:S01]  /*1000*/  STL [R1+0x10], RZ ;  /* 0x000010ff01007387 */ /* 0x0001e20000100800 */
[----:B------:R-:W-:Y:S01]  /*1010*/  IADD3 R59, P0, R54, 0x8, RZ ;  /* 0x00000008363b7810 */ /* 0x000fe20007f1e0ff */
[----:B------:R-:W-:Y:S01]  /*1020*/  ULDC.64 UR4, c[0x4][0xa0] ;  /* 0x0100280000047ab9 */ /* 0x000fe20000000a00 */
[----:B------:R-:W-:Y:S01]  /*1030*/  IMAD.MOV.U32 R22, RZ, RZ, RZ ;  /* 0x000000ffff167224 */ /* 0x000fe200078e00ff */
[----:B------:R0:W-:Y:S01]  /*1040*/  STL.64 [R1+0x8], R2 ;  /* 0x0000080201007387 */ /* 0x0001e20000100a00 */
[----:B------:R-:W2:Y:S01]  /*1050*/  LDC.64 R8, c[0x4][R8] ;  /* 0x0100000008087b82 */ /* 0x000ea20000000a00 */
[----:B------:R-:W-:Y:S02]  /*1060*/  IMAD.X R58, RZ, RZ, R52, P0 ;  /* 0x000000ffff3a7224 */ /* 0x000fe400000e0634 */
[----:B------:R-:W-:-:S02]  /*1070*/  IMAD.U32 R4, RZ, RZ, UR4 ;  /* 0x00000004ff047e24 */ /* 0x000fc4000f8e00ff */
[----:B------:R-:W-:Y:S02]  /*1080*/  IMAD.U32 R5, RZ, RZ, UR5 ;  /* 0x00000005ff057e24 */ /* 0x000fe4000f8e00ff */
[----:B------:R-:W-:Y:S02]  /*1090*/  IMAD.MOV.U32 R6, RZ, RZ, R59 ;  /* 0x000000ffff067224 */ /* 0x000fe400078e003b */
[----:B------:R-:W-:Y:S01]  /*10a0*/  IMAD.MOV.U32 R7, RZ, RZ, R58 ;  /* 0x000000ffff077224 */ /* 0x000fe200078e003a */
[----:B------:R-:W-:Y:S06]  /*10b0*/  BSSY B6, `(.L_x_20) ;  /* 0x000001a000067945 */ /* 0x000fec0003800000 */
[----:B------:R-:W-:-:S07]  /*10c0*/  LEPC R20, `(.L_x_21) ;  /* 0x000000001014794e */ /* 0x000fce0000000000 */
[----:B012---:R-:W-:Y:S05]  /*10d0*/  CALL.ABS.NOINC R8 ;  /* 0x0000000008007343 */ /* 0x007fea0003c00000 */
.L_x_21:
[----:B------:R-:W-:Y:S01]  /*10e0*/  SHF.R.U32.HI R0, RZ, 0x1, R22 ;  /* 0x00000001ff007819 */ /* 0x000fe20000011616 */
[----:B------:R-:W-:-:S04]  /*10f0*/  ULDC.64 UR4, c[0x4][0xa8] ;  /* 0x01002a0000047ab9 */ /* 0x000fc80000000a00 */
[----:B------:R-:W-:-:S06]  /*1100*/  IMAD R3, R0, 0x4, R53 ;  /* 0x0000000400037824 */ /* 0x000fcc00078e0235 */
[----:B------:R-:W2:Y:S01]  /*1110*/  LDL R3, [R3] ;  /* 0x0000000003037983 */ /* 0x000ea20000100800 */
[C---:B------:R-:W-:Y:S01]  /*1120*/  IMAD.SHL.U32 R0, R22.reuse, 0x10, RZ ;  /* 0x0000001016007824 */ /* 0x040fe200078e00ff */
[----:B------:R-:W-:Y:S01]  /*1130*/  MOV R8, 0x0 ;  /* 0x0000000000087802 */ /* 0x000fe20000000f00 */
[----:B------:R-:W-:Y:S01]  /*1140*/  VIADD R22, R22, 0x1 ;  /* 0x0000000116167836 */ /* 0x000fe20000000000 */
[----:B------:R-:W-:Y:S01]  /*1150*/  MOV R7, R58 ;  /* 0x0000003a00077202 */ /* 0x000fe20000000f00 */
[----:B------:R-:W-:Y:S01]  /*1160*/  IMAD.U32 R4, RZ, RZ, UR4 ;  /* 0x00000004ff047e24 */ /* 0x000fe2000f8e00ff */
[----:B------:R-:W-:Y:S01]  /*1170*/  LOP3.LUT R0, R0, 0x10, RZ, 0xc0, !PT ;  /* 0x0000001000007812 */ /* 0x000fe200078ec0ff */
[----:B------:R-:W-:Y:S01]  /*1180*/  IMAD.U32 R5, RZ, RZ, UR5 ;  /* 0x00000005ff057e24 */ /* 0x000fe2000f8e00ff */
[----:B------:R-:W0:Y:S01]  /*1190*/  LDC.64 R8, c[0x4][R8] ;  /* 0x0100000008087b82 */ /* 0x000e220000000a00 */
[----:B------:R-:W-:Y:S01]  /*11a0*/  ISETP.NE.AND P0, PT, R22, 0x40, PT ;  /* 0x000000401600780c */ /* 0x000fe20003f05270 */
[----:B------:R-:W-:-:S03]  /*11b0*/  IMAD.MOV.U32 R6, RZ, RZ, R59 ;  /* 0x000000ffff067224 */ /* 0x000fc600078e003b */
[----:B------:R-:W-:Y:S02]  /*11c0*/  P2R R60, PR, RZ, 0x1 ;  /* 0x00000001ff3c7803 */ /* 0x000fe40000000000 */
[----:B--2---:R-:W-:-:S05]  /*11d0*/  SHF.R.U32.HI R0, RZ, R0, R3 ;  /* 0x00000000ff007219 */ /* 0x004fca0000011603 */
[----:B------:R-:W-:-:S04]  /*11e0*/  HADD2.F32 R0, -RZ, R0.H0_H0 ;  /* 0x20000000ff007230 */ /* 0x000fc80000004100 */
[----:B------:R-:W1:Y:S02]  /*11f0*/  F2F.F64.F32 R10, R0 ;  /* 0x00000000000a7310 */ /* 0x000e640000201800 */
[----:B01----:R1:W-:Y:S02]  /*1200*/  STL.64 [R1+0x8], R10 ;  /* 0x0000080a01007387 */ /* 0x0033e40000100a00 */
[----:B------:R-:W-:-:S07]  /*1210*/  LEPC R20, `(.L_x_22) ;  /* 0x000000001014794e */ /* 0x000fce0000000000 */
[----:B-1----:R-:W-:Y:S05]  /*1220*/  CALL.ABS.NOINC R8 ;  /* 0x0000000008007343 */ /* 0x002fea0003c00000 */
.L_x_22:
[----:B------:R-:W-:-:S13]  /*1230*/  ISETP.NE.AND P6, PT, R60, RZ, PT ;  /* 0x000000ff3c00720c */ /* 0x000fda0003fc5270 */
[----:B------:R-:W-:Y:S05]  /*1240*/  @P6 BRA `(.L_x_21) ;  /* 0xfffffffc00a46947 */ /* 0x000fea000383ffff */
[----:B------:R-:W-:Y:S05]  /*1250*/  BSYNC B6 ;  /* 0x0000000000067941 */ /* 0x000fea0003800000 */
.L_x_20:
[----:B------:R-:W-:Y:S01]  /*1260*/  MOV R8, 0x0 ;  /* 0x0000000000087802 */ /* 0x000fe20000000f00 */
[----:B------:R-:W-:Y:S01]  /*1270*/  ULDC.64 UR4, c[0x4][0xb0] ;  /* 0x01002c0000047ab9 */ /* 0x000fe20000000a00 */
[----:B------:R-:W-:Y:S01]  /*1280*/  CS2R R6, SRZ ;  /* 0x0000000000067805 */ /* 0x000fe2000001ff00 */
[----:B------:R-:W-:Y:S02]  /*1290*/  IMAD.U32 R4, RZ, RZ, UR4 ;  /* 0x00000004ff047e24 */ /* 0x000fe4000f8e00ff */
[----:B------:R-:W-:Y:S01]  /*12a0*/  IMAD.U32 R5, RZ, RZ, UR5 ;  /* 0x00000005ff057e24 */ /* 0x000fe2000f8e00ff */
[----:B------:R-:W0:Y:S06]  /*12b0*/  LDC.64 R8, c[0x4][R8] ;  /* 0x0100000008087b82 */ /* 0x000e2c0000000a00 */
[----:B------:R-:W-:-:S07]  /*12c0*/  LEPC R20, `(.L_x_19) ;  /* 0x000000001014794e */ /* 0x000fce0000000000 */
[----:B0-----:R-:W-:Y:S05]  /*12d0*/  CALL.ABS.NOINC R8 ;  /* 0x0000000008007343 */ /* 0x001fea0003c00000 */
.L_x_19:
[----:B------:R-:W-:Y:S01]  /*12e0*/  ISETP.NE.AND P6, PT, R55, RZ, PT ;  /* 0x000000ff3700720c */ /* 0x000fe20003fc5270 */
[----:B------:R-:W-:Y:S05]  /*12f0*/  WARPSYNC.ALL ;  /* 0x0000000000007948 */ /* 0x000fea0003800000 */
[----:B------:R-:W-:Y:S07]  /*1300*/  BAR.SYNC.DEFER_BLOCKING 0x0 ;  /* 0x0000000000007b1d */ /* 0x000fee0000010000 */
        /* <DEDUP_REMOVED lines=9> */
.L_x_23:
[----:B------:R-:W-:Y:S05]  /*13a0*/  WARPSYNC.ALL ;  /* 0x0000000000007948 */ /* 0x000fea0003800000 */
[----:B------:R-:W-:Y:S06]  /*13b0*/  BAR.SYNC.DEFER_BLOCKING 0x0 ;  /* 0x0000000000007b1d */ /* 0x000fec0000010000 */
[----:B------:R-:W-:Y:S05]  /*13c0*/  BRA `(.L_x_24) ;  /* 0x00000000003c7947 */ /* 0x000fea0003800000 */
.L_x_16:
[----:B------:R-:W-:-:S13]  /*13d0*/  ISETP.NE.AND P0, PT, R55, RZ, PT ;  /* 0x000000ff3700720c */ /* 0x000fda0003f05270 */
[----:B------:R-:W-:Y:S05]  /*13e0*/  @P0 BRA `(.L_x_25) ;  /* 0x00000000002c0947 */ /* 0x000fea0003800000 */
[----:B------:R-:W-:Y:S01]  /*13f0*/  MOV R8, 0x0 ;  /* 0x0000000000087802 */ /* 0x000fe20000000f00 */
[----:B------:R-:W-:Y:S01]  /*1400*/  IMAD.MOV.U32 R22, RZ, RZ, 0x1 ;  /* 0x00000001ff167424 */ /* 0x000fe200078e00ff */
        /* <DEDUP_REMOVED lines=9> */
.L_x_25:
[----:B------:R-:W-:Y:S05]  /*14a0*/  WARPSYNC.ALL ;  /* 0x0000000000007948 */ /* 0x000fea0003800000 */
[----:B------:R-:W-:Y:S06]  /*14b0*/  BAR.SYNC.DEFER_BLOCKING 0x0 ;  /* 0x0000000000007b1d */ /* 0x000fec0000010000 */
.L_x_24:
[----:B------:R-:W-:Y:S01]  /*14c0*/  ISETP.NE.AND P0, PT, R56, RZ, PT ;  /* 0x000000ff3800720c */ /* 0x000fe20003f05270 */
[----:B------:R-:W-:-:S12]  /*14d0*/  BSSY B6, `(.L_x_26) ;  /* 0x000000a000067945 */ /* 0x000fd80003800000 */
        /* <DEDUP_REMOVED lines=9> */
.L_x_27:
[----:B------:R-:W-:Y:S05]  /*1570*/  BSYNC B6 ;  /* 0x0000000000067941 */ /* 0x000fea0003800000 */
.L_x_26:
[----:B------:R-:W-:-:S13]  /*1580*/  ISETP.GE.AND P6, PT, R23, 0x1, PT ;  /* 0x000000011700780c */ /* 0x000fda0003fc6270 */
        /* <DEDUP_REMOVED lines=13> */
.L_x_30:
[----:B------:R-:W-:Y:S05]  /*1660*/  BSYNC B6 ;  /* 0x0000000000067941 */ /* 0x000fea0003800000 */
.L_x_29:
        /* <DEDUP_REMOVED lines=10> */
[----:B------:R-:W-:Y:S01]  /*1710*/  IMAD.X R58, RZ, RZ, R52, P0 ;  /* 0x000000ffff3a7224 */ /* 0x000fe200000e0634 */
[----:B------:R-:W-:Y:S01]  /*1720*/  MOV R5, UR5 ;  /* 0x0000000500057c02 */ /* 0x000fe20008000f00 */
[----:B------:R-:W-:-:S02]  /*1730*/  IMAD.U32 R4, RZ, RZ, UR4 ;  /* 0x00000004ff047e24 */ /* 0x000fc4000f8e00ff */
[----:B------:R-:W-:Y:S02]  /*1740*/  IMAD.MOV.U32 R6, RZ, RZ, R59 ;  /* 0x000000ffff067224 */ /* 0x000fe400078e003b */
[----:B------:R-:W-:Y:S01]  /*1750*/  IMAD.MOV.U32 R7, RZ, RZ, R58 ;  /* 0x000000ffff077224 */ /* 0x000fe200078e003a */
[----:B------:R-:W-:Y:S06]  /*1760*/  BSSY B6, `(.L_x_32) ;  /* 0x000001a000067945 */ /* 0x000fec0003800000 */
[----:B------:R-:W-:-:S07]  /*1770*/  LEPC R20, `(.L_x_33) ;  /* 0x000000001014794e */ /* 0x000fce0000000000 */
[----:B012---:R-:W-:Y:S05]  /*1780*/  CALL.ABS.NOINC R8 ;  /* 0x0000000008007343 */ /* 0x007fea0003c00000 */
.L_x_33:
[----:B------:R-:W-:Y:S01]  /*1790*/  SHF.R.U32.HI R0, RZ, 0x1, R22 ;  /* 0x00000001ff007819 */ /* 0x000fe20000011616 */
[----:B------:R-:W-:-:S04]  /*17a0*/  ULDC.64 UR4, c[0x4][0xa8] ;  /* 0x01002a0000047ab9 */ /* 0x000fc80000000a00 */
[----:B------:R-:W-:-:S06]  /*17b0*/  IMAD R3, R0, 0x4, R53 ;  /* 0x0000000400037824 */ /* 0x000fcc00078e0235 */
[----:B------:R-:W2:Y:S01]  /*17c0*/  LDL R3, [R3] ;  /* 0x0000000003037983 */ /* 0x000ea20000100800 */
[C---:B------:R-:W-:Y:S01]  /*17d0*/  IMAD.SHL.U32 R0, R22.reuse, 0x10, RZ ;  /* 0x0000001016007824 */ /* 0x040fe200078e00ff */
[----:B------:R-:W-:Y:S01]  /*17e0*/  MOV R8, 0x0 ;  /* 0x0000000000087802 */ /* 0x000fe20000000f00 */
[----:B------:R-:W-:Y:S02]  /*17f0*/  VIADD R22, R22, 0x1 ;  /* 0x0000000116167836 */ /* 0x000fe40000000000 */
[----:B------:R-:W-:Y:S01]  /*1800*/  IMAD.U32 R4, RZ, RZ, UR4 ;  /* 0x00000004ff047e24 */ /* 0x000fe2000f8e00ff */
[----:B------:R-:W-:Y:S01]  /*1810*/  LOP3.LUT R0, R0, 0x10, RZ, 0xc0, !PT ;  /* 0x0000001000007812 */ /* 0x000fe200078ec0ff */
[----:B------:R-:W-:Y:S01]  /*1820*/  IMAD.U32 R5, RZ, RZ, UR5 ;  /* 0x00000005ff057e24 */ /* 0x000fe2000f8e00ff */
[----:B------:R-:W0:Y:S01]  /*1830*/  LDC.64 R8, c[0x4][R8] ;  /* 0x0100000008087b82 */ /* 0x000e220000000a00 */
[----:B------:R-:W-:Y:S01]  /*1840*/  ISETP.NE.AND P0, PT, R22, 0x10, PT ;  /* 0x000000101600780c */ /* 0x000fe20003f05270 */
[----:B------:R-:W-:-:S02]  /*1850*/  IMAD.MOV.U32 R6, RZ, RZ, R59 ;  /* 0x000000ffff067224 */ /* 0x000fc400078e003b */
[----:B------:R-:W-:Y:S01]  /*1860*/  IMAD.MOV.U32 R7, RZ, RZ, R58 ;  /* 0x000000ffff077224 */ /* 0x000fe200078e003a */
[----:B------:R-:W-:Y:S02]  /*1870*/  P2R R60, PR, RZ, 0x1 ;  /* 0x00000001ff3c7803 */ /* 0x000fe40000000000 */
[----:B--2---:R-:W-:-:S05]  /*1880*/  SHF.R.U32.HI R0, RZ, R0, R3 ;  /* 0x00000000ff007219 */ /* 0x004fca0000011603 */
[----:B------:R-:W-:-:S04]  /*1890*/  HADD2.F32 R0, -RZ, R0.H0_H0 ;  /* 0x20000000ff007230 */ /* 0x000fc80000004100 */
[----:B------:R-:W1:Y:S02]  /*18a0*/  F2F.F64.F32 R10, R0 ;  /* 0x00000000000a7310 */ /* 0x000e640000201800 */
[----:B01----:R1:W-:Y:S02]  /*18b0*/  STL.64 [R1+0x8], R10 ;  /* 0x0000080a01007387 */ /* 0x0033e40000100a00 */
[----:B------:R-:W-:-:S07]  /*18c0*/  LEPC R20, `(.L_x_34) ;  /* 0x000000001014794e */ /* 0x000fce0000000000 */
[----:B-1----:R-:W-:Y:S05]  /*18d0*/  CALL.ABS.NOINC R8 ;  /* 0x0000000008007343 */ /* 0x002fea0003c00000 */
.L_x_34:
[----:B------:R-:W-:-:S13]  /*18e0*/  ISETP.NE.AND P6, PT, R60, RZ, PT ;  /* 0x000000ff3c00720c */ /* 0x000fda0003fc5270 */
[----:B------:R-:W-:Y:S05]  /*18f0*/  @P6 BRA `(.L_x_33) ;  /* 0xfffffffc00a46947 */ /* 0x000fea000383ffff */
[----:B------:R-:W-:Y:S05]  /*1900*/  BSYNC B6 ;  /* 0x0000000000067941 */ /* 0x000fea0003800000 */
.L_x_32:
        /* <DEDUP_REMOVED lines=8> */
.L_x_31:
        /* <DEDUP_REMOVED lines=12> */
.L_x_35:
[----:B------:R-:W-:Y:S05]  /*1a50*/  WARPSYNC.ALL ;  /* 0x0000000000007948 */ /* 0x000fea0003800000 */
[----:B------:R-:W-:Y:S06]  /*1a60*/  BAR.SYNC.DEFER_BLOCKING 0x0 ;  /* 0x0000000000007b1d */ /* 0x000fec0000010000 */
[----:B------:R-:W-:Y:S05]  /*1a70*/  BRA `(.L_x_36) ;  /* 0x00000000003c7947 */ /* 0x000fea0003800000 */
.L_x_28:
[----:B------:R-:W-:-:S13]  /*1a80*/  ISETP.NE.AND P0, PT, R55, RZ, PT ;  /* 0x000000ff3700720c */ /* 0x000fda0003f05270 */
[----:B------:R-:W-:Y:S05]  /*1a90*/  @P0 BRA `(.L_x_37) ;  /* 0x00000000002c0947 */ /* 0x000fea0003800000 */
[----:B------:R-:W-:Y:S01]  /*1aa0*/  MOV R8, 0x0 ;  /* 0x0000000000087802 */ /* 0x000fe20000000f00 */
[----:B------:R-:W-:Y:S01]  /*1ab0*/  IMAD.MOV.U32 R22, RZ, RZ, 0x1 ;  /* 0x00000001ff167424 */ /* 0x000fe200078e00ff */
[----:B------:R-:W-:Y:S01]  /*1ac0*/  IADD3 R6, P0, R54, 0x8, RZ ;  /* 0x0000000836067810 */ /* 0x000fe20007f1e0ff */
[----:B------:R-:W-:Y:S02]  /*1ad0*/  ULDC.64 UR4, c[0x4][0x90] ;  /* 0x0100240000047ab9 */ /* 0x000fe40000000a00 */
[----:B------:R-:W-:Y:S01]  /*1ae0*/  MOV R4, UR4 ;  /* 0x0000000400047c02 */ /* 0x000fe20008000f00 */
[----:B------:R0:W-:Y:S01]  /*1af0*/  STL.64 [R1+0x8], R22 ;  /* 0x0000081601007387 */ /* 0x0001e20000100a00 */
[----:B------:R-:W2:Y:S01]  /*1b00*/  LDC.64 R8, c[0x4][R8] ;  /* 0x0100000008087b82 */ /* 0x000ea20000000a00 */
[----:B------:R-:W-:Y:S02]  /*1b10*/  IMAD.U32 R5, RZ, RZ, UR5 ;  /* 0x00000005ff057e24 */ /* 0x000fe4000f8e00ff */
[----:B------:R-:W-:-:S07]  /*1b20*/  IMAD.X R7, RZ, RZ, R52, P0 ;  /* 0x000000ffff077224 */ /* 0x000fce00000e0634 */
[----:B------:R-:W-:-:S07]  /*1b30*/  LEPC R20, `(.L_x_37) ;  /* 0x000000001014794e */ /* 0x000fce0000000000 */
[----:B012---:R-:W-:Y:S05]  /*1b40*/  CALL.ABS.NOINC R8 ;  /* 0x0000000008007343 */ /* 0x007fea0003c00000 */
.L_x_37:
[----:B------:R-:W-:Y:S05]  /*1b50*/  WARPSYNC.ALL ;  /* 0x0000000000007948 */ /* 0x000fea0003800000 */
[----:B------:R-:W-:Y:S06]  /*1b60*/  BAR.SYNC.DEFER_BLOCKING 0x0 ;  /* 0x0000000000007b1d */ /* 0x000fec0000010000 */
.L_x_36:
        /* <DEDUP_REMOVED lines=11> */
.L_x_39:
[----:B------:R-:W-:Y:S05]  /*1c20*/  BSYNC B6 ;  /* 0x0000000000067941 */ /* 0x000fea0003800000 */
.L_x_38:
        /* <DEDUP_REMOVED lines=14> */
.L_x_42:
[----:B------:R-:W-:Y:S05]  /*1d10*/  BSYNC B6 ;  /* 0x0000000000067941 */ /* 0x000fea0003800000 */
.L_x_41:
        /* <DEDUP_REMOVED lines=18> */
.L_x_45:
[----:B------:R-:W-:Y:S01]  /*1e40*/  SHF.R.U32.HI R0, RZ, 0x1, R23 ;  /* 0x00000001ff007819 */ /* 0x000fe20000011617 */
[----:B------:R-:W-:-:S04]  /*1e50*/  ULDC.64 UR4, c[0x4][0xa8] ;  /* 0x01002a0000047ab9 */ /* 0x000fc80000000a00 */
[----:B------:R-:W-:-:S06]  /*1e60*/  IMAD R0, R0, 0x4, R53 ;  /* 0x0000000400007824 */ /* 0x000fcc00078e0235 */
[----:B------:R-:W2:Y:S01]  /*1e70*/  LDL.U16 R0, [R0] ;  /* 0x0000000000007983 */ /* 0x000ea20000100400 */
[----:B------:R-:W-:Y:S01]  /*1e80*/  MOV R22, 0x0 ;  /* 0x0000000000167802 */ /* 0x000fe20000000f00 */
[----:B------:R-:W-:Y:S01]  /*1e90*/  VIADD R23, R23, 0x8 ;  /* 0x0000000817177836 */ /* 0x000fe20000000000 */
[----:B------:R-:W-:Y:S01]  /*1ea0*/  MOV R4, UR4 ;  /* 0x0000000400047c02 */ /* 0x000fe20008000f00 */
[----:B------:R-:W-:Y:S01]  /*1eb0*/  IMAD.U32 R5, RZ, RZ, UR5 ;  /* 0x00000005ff057e24 */ /* 0x000fe2000f8e00ff */
[----:B------:R0:W1:Y:S01]  /*1ec0*/  LDC.64 R8, c[0x4][R22] ;  /* 0x0100000016087b82 */ /* 0x0000620000000a00 */
[----:B------:R-:W-:Y:S01]  /*1ed0*/  IMAD.MOV.U32 R6, RZ, RZ, R59 ;  /* 0x000000ffff067224 */ /* 0x000fe200078e003b */
[----:B------:R-:W-:Y:S01]  /*1ee0*/  ISETP.GE.U32.AND P0, PT, R23, 0x10, PT ;  /* 0x000000101700780c */ /* 0x000fe20003f06070 */
[----:B------:R-:W-:-:S03]  /*1ef0*/  IMAD.MOV.U32 R7, RZ, RZ, R58 ;  /* 0x000000ffff077224 */ /* 0x000fc600078e003a */
[----:B------:R-:W-:Y:S01]  /*1f00*/  P2R R60, PR, RZ, 0x1 ;  /* 0x00000001ff3c7803 */ /* 0x000fe20000000000 */
[----:B--2---:R-:W-:-:S04]  /*1f10*/  HADD2.F32 R3, -RZ, R0.H0_H0 ;  /* 0x20000000ff037230 */ /* 0x004fc80000004100 */
[----:B------:R-:W2:Y:S02]  /*1f20*/  F2F.F64.F32 R10, R3 ;  /* 0x00000003000a7310 */ /* 0x000ea40000201800 */
[----:B-12---:R0:W-:Y:S02]  /*1f30*/  STL.64 [R1+0x8], R10 ;  /* 0x0000080a01007387 */ /* 0x0061e40000100a00 */
[----:B------:R-:W-:-:S07]  /*1f40*/  LEPC R20, `(.L_x_46) ;  /* 0x000000001014794e */ /* 0x000fce0000000000 */
[----:B0-----:R-:W-:Y:S05]  /*1f50*/  CALL.ABS.NOINC R8 ;  /* 0x0000000008007343 */ /* 0x001fea0003c00000 */
.L_x_46:
[----:B------:R-:W-:-:S13]  /*1f60*/  ISETP.NE.AND P6, PT, R60, RZ, PT ;  /* 0x000000ff3c00720c */ /* 0x000fda0003fc5270 */
[----:B------:R-:W-:Y:S05]  /*1f70*/  @!P6 BRA `(.L_x_45) ;  /* 0xfffffffc00b0e947 */ /* 0x000fea000383ffff */
[----:B------:R-:W-:Y:S05]  /*1f80*/  BSYNC B6 ;  /* 0x0000000000067941 */ /* 0x000fea0003800000 */
.L_x_44:
[----:B------:R-:W0:Y:S01]  /*1f90*/  LDC.64 R22, c[0x4][R22] ;  /* 0x0100000016167b82 */ /* 0x000e220000000a00 */
[----:B------:R-:W-:Y:S01]  /*1fa0*/  ULDC.64 UR4, c[0x4][0xb0] ;  /* 0x01002c0000047ab9 */ /* 0x000fe20000000a00 */
[----:B------:R-:W-:Y:S01]  /*1fb0*/  CS2R R6, SRZ ;  /* 0x0000000000067805 */ /* 0x000fe2000001ff00 */
[----:B------:R-:W-:Y:S02]  /*1fc0*/  IMAD.U32 R4, RZ, RZ, UR4 ;  /* 0x00000004ff047e24 */ /* 0x000fe4000f8e00ff */
[----:B------:R-:W-:-:S07]  /*1fd0*/  IMAD.U32 R5, RZ, RZ, UR5 ;  /* 0x00000005ff057e24 */ /* 0x000fce000f8e00ff */
[----:B------:R-:W-:-:S07]  /*1fe0*/  LEPC R20, `(.L_x_43) ;  /* 0x000000001014794e */ /* 0x000fce0000000000 */
[----:B0-----:R-:W-:Y:S05]  /*1ff0*/  CALL.ABS.NOINC R22 ;  /* 0x0000000016007343 */ /* 0x001fea0003c00000 */
.L_x_43:
[----:B------:R-:W-:Y:S01]  /*2000*/  ISETP.NE.AND P6, PT, R55, RZ, PT ;  /* 0x000000ff3700720c */ /* 0x000fe20003fc5270 */
[----:B------:R-:W-:Y:S05]  /*2010*/  WARPSYNC.ALL ;  /* 0x0000000000007948 */ /* 0x000fea0003800000 */
[----:B------:R-:W-:Y:S07]  /*2020*/  BAR.SYNC.DEFER_BLOCKING 0x0 ;  /* 0x0000000000007b1d */ /* 0x000fee0000010000 */
        /* <DEDUP_REMOVED lines=9> */
.L_x_47:
[----:B------:R-:W-:Y:S05]  /*20c0*/  WARPSYNC.ALL ;  /* 0x0000000000007948 */ /* 0x000fea0003800000 */
[----:B------:R-:W-:Y:S06]  /*20d0*/  BAR.SYNC.DEFER_BLOCKING 0x0 ;  /* 0x0000000000007b1d */ /* 0x000fec0000010000 */
[----:B------:R-:W-:Y:S05]  /*20e0*/  BRA `(.L_x_48) ;  /* 0x00000000003c7947 */ /* 0x000fea0003800000 */
.L_x_40:
[----:B------:R-:W-:-:S13]  /*20f0*/  ISETP.NE.AND P0, PT, R55, RZ, PT ;  /* 0x000000ff3700720c */ /* 0x000fda0003f05270 */
[----:B------:R-:W-:Y:S05]  /*2100*/  @P0 BRA `(.L_x_49) ;  /* 0x00000000002c0947 */ /* 0x000fea0003800000 */
[----:B------:R-:W-:Y:S01]  /*2110*/  IMAD.MOV.U32 R22, RZ, RZ, 0x1 ;  /* 0x00000001ff167424 */ /* 0x000fe200078e00ff */
[----:B------:R-:W-:Y:S01]  /*2120*/  MOV R0, 0x0 ;  /* 0x0000000000007802 */ /* 0x000fe20000000f00 */
[----:B------:R-:W-:Y:S01]  /*2130*/  ULDC.64 UR4, c[0x4][0x90] ;  /* 0x0100240000047ab9 */ /* 0x000fe20000000a00 */
[----:B------:R-:W-:Y:S01]  /*2140*/  IADD3 R6, P0, R54, 0x8, RZ ;  /* 0x0000000836067810 */ /* 0x000fe20007f1e0ff */
[----:B------:R-:W-:Y:S01]  /*2150*/  IMAD.U32 R4, RZ, RZ, UR4 ;  /* 0x00000004ff047e24 */ /* 0x000fe2000f8e00ff */
[----:B------:R0:W-:Y:S01]  /*2160*/  STL.64 [R1+0x8], R22 ;  /* 0x0000081601007387 */ /* 0x0001e20000100a00 */
[----:B------:R0:W2:Y:S01]  /*2170*/  LDC.64 R8, c[0x4][R0] ;  /* 0x0100000000087b82 */ /* 0x0000a20000000a00 */
[----:B------:R-:W-:Y:S02]  /*2180*/  IMAD.U32 R5, RZ, RZ, UR5 ;  /* 0x00000005ff057e24 */ /* 0x000fe4000f8e00ff */
[----:B------:R-:W-:-:S07]  /*2190*/  IMAD.X R7, RZ, RZ, R52, P0 ;  /* 0x000000ffff077224 */ /* 0x000fce00000e0634 */
[----:B------:R-:W-:-:S07]  /*21a0*/  LEPC R20, `(.L_x_49) ;  /* 0x000000001014794e */ /* 0x000fce0000000000 */
[----:B012---:R-:W-:Y:S05]  /*21b0*/  CALL.ABS.NOINC R8 ;  /* 0x0000000008007343 */ /* 0x007fea0003c00000 */
.L_x_49:
[----:B------:R-:W-:Y:S05]  /*21c0*/  WARPSYNC.ALL ;  /* 0x0000000000007948 */ /* 0x000fea0003800000 */
[----:B------:R-:W-:Y:S06]  /*21d0*/  BAR.SYNC.DEFER_BLOCKING 0x0 ;  /* 0x0000000000007b1d */ /* 0x000fec0000010000 */
.L_x_48:
[----:B------:R-:W0:Y:S01]  /*21e0*/  S2R R0, SR_TID.Y ;  /* 0x0000000000007919 */ /* 0x000e220000002200 */
[----:B------:R-:W2:Y:S01]  /*21f0*/  S2UR UR5, SR_CgaCtaId ;  /* 0x00000000000579c3 */ /* 0x000ea20000008800 */
[----:B------:R-:W-:Y:S01]  /*2200*/  UMOV UR4, 0x400 ;  /* 0x0000040000047882 */ /* 0x000fe20000000000 */
[----:B------:R-:W-:Y:S01]  /*2210*/  ISETP.NE.AND P0, PT, R56, RZ, PT ;  /* 0x000000ff3800720c */ /* 0x000fe20003f05270 */
[----:B------:R-:W0:Y:S01]  /*2220*/  S2R R3, SR_TID.X ;  /* 0x0000000000037919 */ /* 0x000e220000002100 */
[----:B------:R-:W-:Y:S01]  /*2230*/  BSSY B6, `(.L_x_50) ;  /* 0x0000048000067945 */ /* 0x000fe20003800000 */
[----:B--2---:R-:W-:-:S06]  /*2240*/  ULEA UR4, UR5, UR4, 0x18 ;  /* 0x0000000405047291 */ /* 0x004fcc000f8ec03f */
[----:B------:R-:W-:Y:S02]  /*2250*/  IMAD.U32 R22, RZ, RZ, UR4 ;  /* 0x00000004ff167e24 */ /* 0x000fe4000f8e00ff */
[----:B0-----:R-:W-:-:S05]  /*2260*/  IMAD R3, R0, UR36, R3 ;  /* 0x0000002400037c24 */ /* 0x001fca000f8e0203 */
[----:B------:R-:W-:-:S04]  /*2270*/  SHF.R.S32.HI R0, RZ, 0x1f, R3 ;  /* 0x0000001fff007819 */ /* 0x000fc80000011403 */
[----:B------:R-:W-:-:S04]  /*2280*/  LEA.HI R0, R0, R3, RZ, 0x5 ;  /* 0x0000000300007211 */ /* 0x000fc800078f28ff */
[----:B------:R-:W-:-:S05]  /*2290*/  LOP3.LUT R0, R0, 0xffffffe0, RZ, 0xc0, !PT ;  /* 0xffffffe000007812 */ /* 0x000fca00078ec0ff */
[----:B------:R-:W-:-:S05]  /*22a0*/  IMAD.IADD R8, R3, 0x1, -R0 ;  /* 0x0000000103087824 */ /* 0x000fca00078e0a00 */
[----:B------:R-:W-:-:S04]  /*22b0*/  SHF.R.S32.HI R3, RZ, 0x1f, R8 ;  /* 0x0000001fff037819 */ /* 0x000fc80000011408 */
[----:B------:R-:W-:-:S04]  /*22c0*/  LEA.HI R9, R3, R8, RZ, 0x3 ;  /* 0x0000000803097211 */ /* 0x000fc800078f18ff */
[C---:B------:R-:W-:Y:S02]  /*22d0*/  LEA.HI.SX32 R0, R9.reuse, R0, 0x1d ;  /* 0x0000000009007211 */ /* 0x040fe400078feaff */
[----:B------:R-:W-:Y:S02]  /*22e0*/  LOP3.LUT R11, R9, 0xfffffff8, RZ, 0xc0, !PT ;  /* 0xfffffff8090b7812 */ /* 0x000fe400078ec0ff */
[----:B------:R-:W-:Y:S02]  /*22f0*/  SHF.R.S32.HI R3, RZ, 0x1f, R0 ;  /* 0x0000001fff037819 */ /* 0x000fe40000011400 */
[----:B------:R-:W-:Y:S02]  /*2300*/  IADD3 R13, R8, -R11, RZ ;  /* 0x8000000b080d7210 */ /* 0x000fe40007ffe0ff */
[----:B------:R-:W-:-:S04]  /*2310*/  LEA.HI R3, R3, R0, RZ, 0x3 ;  /* 0x0000000003037211 */ /* 0x000fc800078f18ff */
[----:B------:R-:W-:Y:S01]  /*2320*/  LOP3.LUT R5, R3, 0xfffffff8, RZ, 0xc0, !PT ;  /* 0xfffffff803057812 */ /* 0x000fe200078ec0ff */
[----:B------:R-:W-:-:S04]  /*2330*/  VIADD R3, R0, 0x4 ;  /* 0x0000000400037836 */ /* 0x000fc80000000000 */
[----:B------:R-:W-:Y:S01]  /*2340*/  IMAD.IADD R5, R0, 0x1, -R5 ;  /* 0x0000000100057824 */ /* 0x000fe200078e0a05 */
[----:B------:R-:W-:-:S04]  /*2350*/  SHF.R.S32.HI R6, RZ, 0x1f, R3 ;  /* 0x0000001fff067819 */ /* 0x000fc80000011403 */
[----:B------:R-:W-:Y:S02]  /*2360*/  LEA.HI R6, R6, R3, RZ, 0x3 ;  /* 0x0000000306067211 */ /* 0x000fe400078f18ff */
[----:B------:R-:W-:Y:S02]  /*2370*/  SHF.R.S32.HI R4, RZ, 0x1f, R5 ;  /* 0x0000001fff047819 */ /* 0x000fe40000011405 */
[----:B------:R-:W-:Y:S02]  /*2380*/  LOP3.LUT R6, R6, 0xfffffff8, RZ, 0xc0, !PT ;  /* 0xfffffff806067812 */ /* 0x000fe400078ec0ff */
[----:B------:R-:W-:-:S03]  /*2390*/  LEA.HI R4, R4, R5, RZ, 0x2 ;  /* 0x0000000504047211 */ /* 0x000fc600078f10ff */
[----:B------:R-:W-:Y:S01]  /*23a0*/  IMAD.IADD R9, R3, 0x1, -R6 ;  /* 0x0000000103097824 */ /* 0x000fe200078e0a06 */
[----:B------:R-:W-:-:S04]  /*23b0*/  SHF.R.S32.HI R7, RZ, 0x2, R4 ;  /* 0x00000002ff077819 */ /* 0x000fc80000011404 */
[C---:B------:R-:W-:Y:S02]  /*23c0*/  LEA.HI R6, R4.reuse, R7, RZ, 0x1 ;  /* 0x0000000704067211 */ /* 0x040fe400078f08ff */
[----:B------:R-:W-:Y:S02]  /*23d0*/  SHF.R.S32.HI R8, RZ, 0x1f, R9 ;  /* 0x0000001fff087819 */ /* 0x000fe40000011409 */
[----:B------:R-:W-:Y:S02]  /*23e0*/  LOP3.LUT R4, R4, 0x1ffffffc, RZ, 0xc0, !PT ;  /* 0x1ffffffc04047812 */ /* 0x000fe400078ec0ff */
[----:B------:R-:W-:Y:S02]  /*23f0*/  LOP3.LUT R6, R6, 0x7fffffe, RZ, 0xc0, !PT ;  /* 0x07fffffe06067812 */ /* 0x000fe400078ec0ff */
[----:B------:R-:W-:Y:S01]  /*2400*/  LEA.HI R10, R8, R9, RZ, 0x2 ;  /* 0x00000009080a7211 */ /* 0x000fe200078f10ff */
[----:B------:R-:W-:Y:S01]  /*2410*/  IMAD.IADD R4, R5, 0x1, -R4 ;  /* 0x0000000105047824 */ /* 0x000fe200078e0a04 */
[----:B------:R-:W-:Y:S01]  /*2420*/  SHF.R.S32.HI R5, RZ, 0x1f, R13 ;  /* 0x0000001fff057819 */ /* 0x000fe2000001140d */
[----:B------:R-:W-:Y:S01]  /*2430*/  IMAD.IADD R8, R7, 0x1, -R6 ;  /* 0x0000000107087824 */ /* 0x000fe200078e0a06 */
[----:B------:R-:W-:-:S02]  /*2440*/  SHF.R.S32.HI R11, RZ, 0x2, R10 ;  /* 0x00000002ff0b7819 */ /* 0x000fc4000001140a */
[C---:B------:R-:W-:Y:S02]  /*2450*/  LOP3.LUT R6, R10.reuse, 0x1ffffffc, RZ, 0xc0, !PT ;  /* 0x1ffffffc0a067812 */ /* 0x040fe400078ec0ff */
[----:B------:R-:W-:Y:S02]  /*2460*/  LEA.HI R5, R5, R13, RZ, 0x2 ;  /* 0x0000000d05057211 */ /* 0x000fe400078f10ff */
[----:B------:R-:W-:Y:S01]  /*2470*/  LEA.HI R10, R10, R11, RZ, 0x1 ;  /* 0x0000000b0a0a7211 */ /* 0x000fe200078f08ff */
[----:B------:R-:W-:Y:S01]  /*2480*/  IMAD.IADD R12, R9, 0x1, -R6 ;  /* 0x00000001090c7824 */ /* 0x000fe200078e0a06 */
[----:B------:R-:W-:Y:S02]  /*2490*/  LOP3.LUT R6, R5, 0xfffffffc, RZ, 0xc0, !PT ;  /* 0xfffffffc05067812 */ /* 0x000fe400078ec0ff */
[----:B------:R-:W-:Y:S02]  /*24a0*/  LOP3.LUT R10, R10, 0x7fffffe, RZ, 0xc0, !PT ;  /* 0x07fffffe0a0a7812 */ /* 0x000fe400078ec0ff */
[----:B------:R-:W-:Y:S01]  /*24b0*/  SHF.R.S32.HI R5, RZ, 0x2, R5 ;  /* 0x00000002ff057819 */ /* 0x000fe20000011405 */
[----:B------:R-:W-:-:S02]  /*24c0*/  IMAD.IADD R7, R13, 0x1, -R6 ;  /* 0x000000010d077824 */ /* 0x000fc400078e0a06 */
[----:B------:R-:W-:Y:S01]  /*24d0*/  IMAD.IADD R10, R11, 0x1, -R10 ;  /* 0x000000010b0a7824 */ /* 0x000fe200078e0a0a */
[-C--:B------:R-:W-:Y:S02]  /*24e0*/  LOP3.LUT R9, R8, R5.reuse, RZ, 0x3c, !PT ;  /* 0x0000000508097212 */ /* 0x080fe400078e3cff */
[C---:B------:R-:W-:Y:S02]  /*24f0*/  LOP3.LUT R4, R7.reuse, R4, RZ, 0x3c, !PT ;  /* 0x0000000407047212 */ /* 0x040fe400078e3cff */
[----:B------:R-:W-:Y:S02]  /*2500*/  LOP3.LUT R12, R7, R12, RZ, 0x3c, !PT ;  /* 0x0000000c070c7212 */ /* 0x000fe400078e3cff */
[----:B------:R-:W-:Y:S01]  /*2510*/  LOP3.LUT R5, R10, R5, RZ, 0x3c, !PT ;  /* 0x000000050a057212 */ /* 0x000fe200078e3cff */
[----:B------:R-:W-:-:S04]  /*2520*/  IMAD R9, R9, 0x4, R4 ;  /* 0x0000000409097824 */ /* 0x000fc800078e0204 */
[----:B------:R-:W-:Y:S02]  /*2530*/  IMAD R12, R5, 0x4, R12 ;  /* 0x00000004050c7824 */ /* 0x000fe400078e020c */
[----:B------:R-:W-:Y:S02]  /*2540*/  IMAD R0, R0, 0x8, R9 ;  /* 0x0000000800007824 */ /* 0x000fe400078e0209 */
[----:B------:R-:W-:Y:S02]  /*2550*/  IMAD R3, R3, 0x8, R12 ;  /* 0x0000000803037824 */ /* 0x000fe400078e020c */
[----:B------:R-:W-:Y:S02]  /*2560*/  IMAD.SHL.U32 R0, R0, 0x8, RZ ;  /* 0x0000000800007824 */ /* 0x000fe400078e00ff */
[----:B------:R-:W-:-:S03]  /*2570*/  IMAD.SHL.U32 R3, R3, 0x8, RZ ;  /* 0x0000000803037824 */ /* 0x000fc600078e00ff */
[----:B------:R-:W-:Y:S02]  /*2580*/  LEA R0, R0, UR4, 0x1 ;  /* 0x0000000400007c11 */ /* 0x000fe4000f8e08ff */
[----:B------:R-:W-:-:S03]  /*2590*/  LEA R3, R3, UR4, 0x1 ;  /* 0x0000000403037c11 */ /* 0x000fc6000f8e08ff */
[----:B------:R0:W-:Y:S04]  /*25a0*/  STS.128 [R0], R16 ;  /* 0x0000001000007388 */ /* 0x0001e80000000c00 */
[----:B------:R0:W-:Y:S04]  /*25b0*/  STS.128 [R3], R24 ;  /* 0x0000001803007388 */ /* 0x0001e80000000c00 */
[----:B------:R0:W-:Y:S04]  /*25c0*/  STS.128 [R0+0x400], R28 ;  /* 0x0004001c00007388 */ /* 0x0001e80000000c00 */
[----:B------:R0:W-:Y:S04]  /*25d0*/  STS.128 [R3+0x400], R32 ;  /* 0x0004002003007388 */ /* 0x0001e80000000c00 */
[----:B------:R0:W-:Y:S04]  /*25e0*/  STS.128 [R0+0x800], R36 ;  /* 0x0008002400007388 */ /* 0x0001e80000000c00 */
[----:B------:R0:W-:Y:S04]  /*25f0*/  STS.128 [R3+0x800], R40 ;  /* 0x0008002803007388 */ /* 0x0001e80000000c00 */
[----:B------:R0:W-:Y:S04]  /*2600*/  STS.128 [R0+0xc00], R44 ;  /* 0x000c002c00007388 */ /* 0x0001e80000000c00 */
[----:B------:R0:W-:Y:S01]  /*2610*/  STS.128 [R3+0xc00], R48 ;  /* 0x000c003003007388 */ /* 0x0001e20000000c00 */
[----:B------:R-:W-:Y:S05]  /*2620*/  @P0 BRA `(.L_x_51) ;  /* 0x0000000000200947 */ /* 0x000fea0003800000 */
[----:B0-----:R-:W-:Y:S01]  /*2630*/  MOV R0, 0x0 ;  /* 0x0000000000007802 */ /* 0x001fe20000000f00 */
[----:B------:R-:W-:Y:S01]  /*2640*/  ULDC.64 UR4, c[0x4][0x80] ;  /* 0x0100200000047ab9 */ /* 0x000fe20000000a00 */
[----:B------:R-:W-:Y:S01]  /*2650*/  CS2R R6, SRZ ;  /* 0x0000000000067805 */ /* 0x000fe2000001ff00 */
[----:B------:R-:W-:Y:S01]  /*2660*/  IMAD.U32 R4, RZ, RZ, UR4 ;  /* 0x00000004ff047e24 */ /* 0x000fe2000f8e00ff */
[----:B------:R0:W2:Y:S01]  /*2670*/  LDC.64 R8, c[0x4][R0] ;  /* 0x0100000000087b82 */ /* 0x0000a20000000a00 */
[----:B------:R-:W-:-:S07]  /*2680*/  IMAD.U32 R5, RZ, RZ, UR5 ;  /* 0x00000005ff057e24 */ /* 0x000fce000f8e00ff */
[----:B------:R-:W-:-:S07]  /*2690*/  LEPC R20, `(.L_x_51) ;  /* 0x000000001014794e */ /* 0x000fce0000000000 */
[----:B012---:R-:W-:Y:S05]  /*26a0*/  CALL.ABS.NOINC R8 ;  /* 0x0000000008007343 */ /* 0x007fea0003c00000 */
.L_x_51:
[----:B------:R-:W-:Y:S05]  /*26b0*/  BSYNC B6 ;  /* 0x0000000000067941 */ /* 0x000fea0003800000 */
.L_x_50:
[----:B0-----:R-:W0:Y:S01]  /*26c0*/  S2R R3, SR_SWINHI ;  /* 0x0000000000037919 */ /* 0x001e220000002f00 */
[----:B------:R-:W-:Y:S02]  /*26d0*/  MOV R4, R22 ;  /* 0x0000001600047202 */ /* 0x000fe40000000f00 */
[----:B0-----:R-:W-:Y:S02]  /*26e0*/  MOV R5, R3 ;  /* 0x0000000300057202 */ /* 0x001fe40000000f00 */
[----:B------:R-:W-:-:S04]  /*26f0*/  ISETP.NE.U32.AND P0, PT, R4, RZ, PT ;  /* 0x000000ff0400720c */ /* 0x000fc80003f05070 */
[----:B------:R-:W-:-:S04]  /*2700*/  ISETP.NE.AND.EX P1, PT, R5, RZ, PT, P0 ;  /* 0x000000ff0500720c */ /* 0x000fc80003f25300 */
[----:B-1----:R-:W-:-:S09]  /*2710*/  P2R R25, PR, RZ, 0x2 ;  /* 0x00000002ff197803 */ /* 0x002fd20000000000 */
[----:B------:R-:W-:Y:S05]  /*2720*/  @!P1 BRA `(.L_x_52) ;  /* 0x0000000c00d49947 */ /* 0x000fea0003800000 */
[----:B------:R-:W-:Y:S01]  /*2730*/  ISETP.NE.AND P0, PT, R57, RZ, PT ;  /* 0x000000ff3900720c */ /* 0x000fe20003f05270 */
[----:B------:R-:W-:Y:S05]  /*2740*/  WARPSYNC.ALL ;  /* 0x0000000000007948 */ /* 0x000fea0003800000 */
[----:B------:R-:W-:Y:S07]  /*2750*/  BAR.SYNC.DEFER_BLOCKING 0x0 ;  /* 0x0000000000007b1d */ /* 0x000fee0000010000 */
[----:B------:R-:W-:Y:S05]  /*2760*/  @P0 BRA `(.L_x_53) ;  /* 0x0000000c00b80947 */ /* 0x000fea0003800000 */
[----:B------:R-:W-:Y:S01]  /*2770*/  MOV R0, 0x0 ;  /* 0x0000000000007802 */ /* 0x000fe20000000f00 */
[----:B------:R0:W-:Y:S01]  /*2780*/  STL [R1], R2 ;  /* 0x0000000201007387 */ /* 0x0001e20000100800 */
[----:B------:R-:W-:Y:S01]  /*2790*/  ULDC.64 UR4, c[0x4][0xc8] ;  /* 0x0100320000047ab9 */ /* 0x000fe20000000a00 */
[----:B------:R-:W-:Y:S01]  /*27a0*/  IMAD.MOV.U32 R6, RZ, RZ, R54 ;  /* 0x000000ffff067224 */ /* 0x000fe200078e0036 */
[----:B------:R0:W1:Y:S01]  /*27b0*/  LDC.64 R8, c[0x4][R0] ;  /* 0x0100000000087b82 */ /* 0x0000620000000a00 */
[----:B------:R-:W-:Y:S01]  /*27c0*/  IMAD.U32 R4, RZ, RZ, UR4 ;  /* 0x00000004ff047e24 */ /* 0x000fe2000f8e00ff */
[----:B------:R-:W-:Y:S01]  /*27d0*/  MOV R5, UR5 ;  /* 0x0000000500057c02 */ /* 0x000fe20008000f00 */
[----:B------:R-:W-:Y:S02]  /*27e0*/  IMAD.MOV.U32 R7, RZ, RZ, R52 ;  /* 0x000000ffff077224 */ /* 0x000fe400078e0034 */
[----:B------:R-:W-:Y:S01]  /*27f0*/  IMAD.MOV.U32 R16, RZ, RZ, RZ ;  /* 0x000000ffff107224 */ /* 0x000fe200078e00ff */
[----:B------:R-:W-:Y:S06]  /*2800*/  BSSY B7, `(.L_x_54) ;  /* 0x00000dd000077945 */ /* 0x000fec0003800000 */
[----:B------:R-:W-:-:S07]  /*2810*/  LEPC R20, `(.L_x_55) ;  /* 0x000000001014794e */ /* 0x000fce0000000000 */
[----:B01----:R-:W-:Y:S05]  /*2820*/  CALL.ABS.NOINC R8 ;  /* 0x0000000008007343 */ /* 0x003fea0003c00000 */
.L_x_55:
[----:B------:R-:W0:Y:S01]  /*2830*/  S2UR UR5, SR_CgaCtaId ;  /* 0x00000000000579c3 */ /* 0x000e220000008800 */
[----:B------:R-:W-:Y:S01]  /*2840*/  UMOV UR4, 0x400 ;  /* 0x0000040000047882 */ /* 0x000fe20000000000 */
[----:B------:R-:W-:Y:S01]  /*2850*/  BSSY B6, `(.L_x_56) ;  /* 0x00000ce000067945 */ /* 0x000fe20003800000 */
[----:B------:R-:W-:Y:S01]  /*2860*/  IMAD.MOV.U32 R17, RZ, RZ, 0x10 ;  /* 0x00000010ff117424 */ /* 0x000fe200078e00ff */
[----:B0-----:R-:W-:-:S06]  /*2870*/  ULEA UR4, UR5, UR4, 0x18 ;  /* 0x0000000405047291 */ /* 0x001fcc000f8ec03f */
[C---:B------:R-:W-:Y:S01]  /*2880*/  LEA R24, R16.reuse, UR4, 0x1 ;  /* 0x0000000410187c11 */ /* 0x040fe2000f8e08ff */
[----:B------:R-:W-:-:S05]  /*2890*/  VIADD R16, R16, 0x40 ;  /* 0x0000004010107836 */ /* 0x000fca0000000000 */
[----:B------:R-:W-:-:S04]  /*28a0*/  ISETP.GE.U32.AND P0, PT, R16, 0x800, PT ;  /* 0x000008001000780c */ /* 0x000fc80003f06070 */
[----:B------:R-:W-:-:S09]  /*28b0*/  P2R R23, PR, RZ, 0x1 ;  /* 0x00000001ff177803 */ /* 0x000fd20000000000 */
.L_x_73:
[----:B------:R-:W-:Y:S01]  /*28c0*/  IMAD.IADD R18, R24, 0x1, R17 ;  /* 0x0000000118127824 */ /* 0x000fe200078e0211 */
[----:B------:R-:W-:Y:S01]  /*28d0*/  MOV R19, 0x0 ;  /* 0x0000000000137802 */ /* 0x000fe20000000f00 */
[----:B------:R-:W-:Y:S01]  /*28e0*/  VIADD R17, R17, 0x20 ;  /* 0x0000002011117836 */ /* 0x000fe20000000000 */
[----:B------:R-:W-:Y:S01]  /*28f0*/  ULDC.64 UR4, c[0x4][0xa8] ;  /* 0x01002a0000047ab9 */ /* 0x000fe20000000a00 */
[----:B------:R-:W-:Y:S01]  /*2900*/  IMAD.MOV.U32 R6, RZ, RZ, R54 ;  /* 0x000000ffff067224 */ /* 0x000fe200078e0036 */
[----:B------:R-:W0:Y:S01]  /*2910*/  LDS.U16 R0, [R18+-0x10] ;  /* 0xfffff00012007984 */ /* 0x000e220000000400 */
[----:B------:R1:W2:Y:S01]  /*2920*/  LDC.64 R10, c[0x4][R19] ;  /* 0x01000000130a7b82 */ /* 0x0002a20000000a00 */
[----:B------:R-:W-:Y:S01]  /*2930*/  ISETP.NE.AND P0, PT, R17, 0x90, PT ;  /* 0x000000901100780c */ /* 0x000fe20003f05270 */
[----:B------:R-:W-:Y:S02]  /*2940*/  IMAD.U32 R4, RZ, RZ, UR4 ;  /* 0x00000004ff047e24 */ /* 0x000fe4000f8e00ff */
[----:B------:R-:W-:Y:S01]  /*2950*/  IMAD.U32 R5, RZ, RZ, UR5 ;  /* 0x00000005ff057e24 */ /* 0x000fe2000f8e00ff */
[----:B------:R-:W-:Y:S01]  /*2960*/  P2R R26, PR, RZ, 0x1 ;  /* 0x00000001ff1a7803 */ /* 0x000fe20000000000 */
[----:B------:R-:W-:-:S02]  /*2970*/  IMAD.MOV.U32 R7, RZ, RZ, R52 ;  /* 0x000000ffff077224 */ /* 0x000fc400078e0034 */
[----:B0-----:R-:W-:-:S04]  /*2980*/  HADD2.F32 R0, -RZ, R0.H0_H0 ;  /* 0x20000000ff007230 */ /* 0x001fc80000004100 */
[----:B------:R-:W0:Y:S02]  /*2990*/  F2F.F64.F32 R8, R0 ;  /* 0x0000000000087310 */ /* 0x000e240000201800 */
[----:B0-2---:R1:W-:Y:S02]  /*29a0*/  STL.64 [R1], R8 ;  /* 0x0000000801007387 */ /* 0x0053e40000100a00 */
[----:B------:R-:W-:-:S07]  /*29b0*/  LEPC R20, `(.L_x_57) ;  /* 0x000000001014794e */ /* 0x000fce0000000000 */
[----:B-1----:R-:W-:Y:S05]  /*29c0*/  CALL.ABS.NOINC R10 ;  /* 0x000000000a007343 */ /* 0x002fea0003c00000 */
.L_x_57:
[----:B------:R-:W0:Y:S01]  /*29d0*/  LDS.U16 R0, [R18+-0xe] ;  /* 0xfffff20012007984 */ /* 0x000e220000000400 */
[----:B------:R1:W2:Y:S01]  /*29e0*/  LDC.64 R10, c[0x4][R19] ;  /* 0x01000000130a7b82 */ /* 0x0002a20000000a00 */
[----:B------:R-:W-:Y:S01]  /*29f0*/  ULDC.64 UR4, c[0x4][0xa8] ;  /* 0x01002a0000047ab9 */ /* 0x000fe20000000a00 */
[----:B------:R-:W-:Y:S02]  /*2a00*/  IMAD.MOV.U32 R6, RZ, RZ, R54 ;  /* 0x000000ffff067224 */ /* 0x000fe400078e0036 */
[----:B------:R-:W-:Y:S02]  /*2a10*/  IMAD.U32 R4, RZ, RZ, UR4 ;  /* 0x00000004ff047e24 */ /* 0x000fe4000f8e00ff */
[----:B------:R-:W-:Y:S02]  /*2a20*/  IMAD.U32 R5, RZ, RZ, UR5 ;  /* 0x00000005ff057e24 */ /* 0x000fe4000f8e00ff */
[----:B------:R-:W-:Y:S02]  /*2a30*/  IMAD.MOV.U32 R7, RZ, RZ, R52 ;  /* 0x000000ffff077224 */ /* 0x000fe400078e0034 */
[----:B0-----:R-:W-:-:S04]  /*2a40*/  HADD2.F32 R0, -RZ, R0.H0_H0 ;  /* 0x20000000ff007230 */ /* 0x001fc80000004100 */
[----:B------:R-:W0:Y:S02]  /*2a50*/  F2F.F64.F32 R8, R0 ;  /* 0x0000000000087310 */ /* 0x000e240000201800 */
[----:B0-2---:R1:W-:Y:S02]  /*2a60*/  STL.64 [R1], R8 ;  /* 0x0000000801007387 */ /* 0x0053e40000100a00 */
[----:B------:R-:W-:-:S07]  /*2a70*/  LEPC R20, `(.L_x_58) ;  /* 0x000000001014794e */ /* 0x000fce0000000000 */
[----:B-1----:R-:W-:Y:S05]  /*2a80*/  CALL.ABS.NOINC R10 ;  /* 0x000000000a007343 */ /* 0x002fea0003c00000 */
.L_x_58:
[----:B------:R-:W0:Y:S01]  /*2a90*/  LDS.U16 R0, [R18+-0xc] ;  /* 0xfffff40012007984 */ /* 0x000e220000000400 */
[----:B------:R1:W2:Y:S01]  /*2aa0*/  LDC.64 R10, c[0x4][R19] ;  /* 0x01000000130a7b82 */ /* 0x0002a20000000a00 */
[----:B------:R-:W-:Y:S01]  /*2ab0*/  ULDC.64 UR4, c[0x4][0xa8] ;  /* 0x01002a0000047ab9 */ /* 0x000fe20000000a00 */
[----:B------:R-:W-:Y:S01]  /*2ac0*/  IMAD.MOV.U32 R6, RZ, RZ, R54 ;  /* 0x000000ffff067224 */ /* 0x000fe200078e0036 */
[----:B------:R-:W-:Y:S01]  /*2ad0*/  MOV R4, UR4 ;  /* 0x0000000400047c02 */ /* 0x000fe20008000f00 */
[----:B------:R-:W-:Y:S02]  /*2ae0*/  IMAD.U32 R5, RZ, RZ, UR5 ;  /* 0x00000005ff057e24 */ /* 0x000fe4000f8e00ff */
[----:B------:R-:W-:Y:S02]  /*2af0*/  IMAD.MOV.U32 R7, RZ, RZ, R52 ;  /* 0x000000ffff077224 */ /* 0x000fe400078e0034 */
[----:B0-----:R-:W-:-:S04]  /*2b00*/  HADD2.F32 R0, -RZ, R0.H0_H0 ;  /* 0x20000000ff007230 */ /* 0x001fc80000004100 */
[----:B------:R-:W0:Y:S02]  /*2b10*/  F2F.F64.F32 R8, R0 ;  /* 0x0000000000087310 */ /* 0x000e240000201800 */
[----:B0-2---:R1:W-:Y:S02]  /*2b20*/  STL.64 [R1], R8 ;  /* 0x0000000801007387 */ /* 0x0053e40000100a00 */
[----:B------:R-:W-:-:S07]  /*2b30*/  LEPC R20, `(.L_x_59) ;  /* 0x000000001014794e */ /* 0x000fce0000000000 */
[----:B-1----:R-:W-:Y:S05]  /*2b40*/  CALL.ABS.NOINC R10 ;  /* 0x000000000a007343 */ /* 0x002fea0003c00000 */
.L_x_59:
        /* <DEDUP_REMOVED lines=12> */
.L_x_60:
        /* <DEDUP_REMOVED lines=12> */
.L_x_61:
        /* <DEDUP_REMOVED lines=12> */
.L_x_62:
        /* <DEDUP_REMOVED lines=12> */
.L_x_63:
        /* <DEDUP_REMOVED lines=12> */
.L_x_64:
[----:B------:R-:W0:Y:S01]  /*2f10*/  LDS.U16 R0, [R18] ;  /* 0x0000000012007984 */ /* 0x000e220000000400 */
        /* <DEDUP_REMOVED lines=11> */
.L_x_65:
[----:B------:R-:W0:Y:S01]  /*2fd0*/  LDS.U16 R0, [R18+0x2] ;  /* 0x0000020012007984 */ /* 0x000e220000000400 */
        /* <DEDUP_REMOVED lines=11> */
.L_x_66:
[----:B------:R-:W0:Y:S01]  /*3090*/  LDS.U16 R0, [R18+0x4] ;  /* 0x0000040012007984 */ /* 0x000e220000000400 */
        /* <DEDUP_REMOVED lines=11> */
.L_x_67:
        /* <DEDUP_REMOVED lines=12> */
.L_x_68:
        /* <DEDUP_REMOVED lines=12> */
.L_x_69:
        /* <DEDUP_REMOVED lines=12> */
.L_x_70:
        /* <DEDUP_REMOVED lines=12> */
.L_x_71:
        /* <DEDUP_REMOVED lines=12> */
.L_x_72:
[----:B------:R-:W-:-:S13]  /*3510*/  ISETP.NE.AND P6, PT, R26, RZ, PT ;  /* 0x000000ff1a00720c */ /* 0x000fda0003fc5270 */
[----:B------:R-:W-:Y:S05]  /*3520*/  @P6 BRA `(.L_x_73) ;  /* 0xfffffff000e46947 */ /* 0x000fea000383ffff */
[----:B------:R-:W-:Y:S05]  /*3530*/  BSYNC B6 ;  /* 0x0000000000067941 */ /* 0x000fea0003800000 */
.L_x_56:
[----:B------:R0:W1:Y:S01]  /*3540*/  LDC.64 R8, c[0x4][R19] ;  /* 0x0100000013087b82 */ /* 0x0000620000000a00 */
[----:B------:R-:W-:Y:S01]  /*3550*/  ULDC.64 UR4, c[0x4][0xb0] ;  /* 0x01002c0000047ab9 */ /* 0x000fe20000000a00 */
[----:B------:R-:W-:Y:S01]  /*3560*/  CS2R R6, SRZ ;  /* 0x0000000000067805 */ /* 0x000fe2000001ff00 */
[----:B------:R-:W-:Y:S02]  /*3570*/  IMAD.U32 R4, RZ, RZ, UR4 ;  /* 0x00000004ff047e24 */ /* 0x000fe4000f8e00ff */
[----:B------:R-:W-:-:S07]  /*3580*/  IMAD.U32 R5, RZ, RZ, UR5 ;  /* 0x00000005ff057e24 */ /* 0x000fce000f8e00ff */
[----:B------:R-:W-:-:S07]  /*3590*/  LEPC R20, `(.L_x_74) ;  /* 0x000000001014794e */ /* 0x000fce0000000000 */
[----:B01----:R-:W-:Y:S05]  /*35a0*/  CALL.ABS.NOINC R8 ;  /* 0x0000000008007343 */ /* 0x003fea0003c00000 */
.L_x_74:
[----:B------:R-:W-:-:S13]  /*35b0*/  ISETP.NE.AND P6, PT, R23, RZ, PT ;  /* 0x000000ff1700720c */ /* 0x000fda0003fc5270 */
[----:B------:R-:W-:Y:S05]  /*35c0*/  @!P6 BRA `(.L_x_55) ;  /* 0xfffffff00098e947 */ /* 0x000fea000383ffff */
[----:B------:R-:W-:Y:S05]  /*35d0*/  BSYNC B7 ;  /* 0x0000000000077941 */ /* 0x000fea0003800000 */
.L_x_54:
[----:B------:R0:W1:Y:S01]  /*35e0*/  LDC.64 R8, c[0x4][R19] ;  /* 0x0100000013087b82 */ /* 0x0000620000000a00 */
[----:B------:R-:W-:Y:S01]  /*35f0*/  ULDC.64 UR4, c[0x4][0xb8] ;  /* 0x01002e0000047ab9 */ /* 0x000fe20000000a00 */
[----:B------:R-:W-:Y:S01]  /*3600*/  CS2R R6, SRZ ;  /* 0x0000000000067805 */ /* 0x000fe2000001ff00 */
[----:B------:R-:W-:Y:S02]  /*3610*/  IMAD.U32 R4, RZ, RZ, UR4 ;  /* 0x00000004ff047e24 */ /* 0x000fe4000f8e00ff */
[----:B------:R-:W-:-:S07]  /*3620*/  IMAD.U32 R5, RZ, RZ, UR5 ;  /* 0x00000005ff057e24 */ /* 0x000fce000f8e00ff */
[----:B------:R-:W-:-:S07]  /*3630*/  LEPC R20, `(.L_x_53) ;  /* 0x000000001014794e */ /* 0x000fce0000000000 */
[----:B01----:R-:W-:Y:S05]  /*3640*/  CALL.ABS.NOINC R8 ;  /* 0x0000000008007343 */ /* 0x003fea0003c00000 */
.L_x_53:
[----:B------:R-:W-:Y:S05]  /*3650*/  WARPSYNC.ALL ;  /* 0x0000000000007948 */ /* 0x000fea0003800000 */
[----:B------:R-:W-:Y:S06]  /*3660*/  BAR.SYNC.DEFER_BLOCKING 0x0 ;  /* 0x0000000000007b1d */ /* 0x000fec0000010000 */
[----:B------:R-:W-:Y:S05]  /*3670*/  BRA `(.L_x_75) ;  /* 0x0000000000307947 */ /* 0x000fea0003800000 */
.L_x_52:
[----:B------:R-:W-:-:S13]  /*3680*/  ISETP.NE.AND P0, PT, R55, RZ, PT ;  /* 0x000000ff3700720c */ /* 0x000fda0003f05270 */
[----:B------:R-:W-:Y:S05]  /*3690*/  @P0 BRA `(.L_x_76) ;  /* 0x0000000000200947 */ /* 0x000fea0003800000 */
[----:B------:R-:W-:Y:S01]  /*36a0*/  MOV R0, 0x0 ;  /* 0x0000000000007802 */ /* 0x000fe20000000f00 */
[----:B------:R-:W-:Y:S01]  /*36b0*/  ULDC.64 UR4, c[0x4][0xc0] ;  /* 0x0100300000047ab9 */ /* 0x000fe20000000a00 */
[----:B------:R-:W-:Y:S01]  /*36c0*/  CS2R R6, SRZ ;  /* 0x0000000000067805 */ /* 0x000fe2000001ff00 */
[----:B------:R-:W-:Y:S01]  /*36d0*/  IMAD.U32 R4, RZ, RZ, UR4 ;  /* 0x00000004ff047e24 */ /* 0x000fe2000f8e00ff */
[----:B------:R0:W1:Y:S01]  /*36e0*/  LDC.64 R8, c[0x4][R0] ;  /* 0x0100000000087b82 */ /* 0x0000620000000a00 */
[----:B------:R-:W-:-:S07]  /*36f0*/  IMAD.U32 R5, RZ, RZ, UR5 ;  /* 0x00000005ff057e24 */ /* 0x000fce000f8e00ff */
[----:B------:R-:W-:-:S07]  /*3700*/  LEPC R20, `(.L_x_76) ;  /* 0x000000001014794e */ /* 0x000fce0000000000 */
[----:B01----:R-:W-:Y:S05]  /*3710*/  CALL.ABS.NOINC R8 ;  /* 0x0000000008007343 */ /* 0x003fea0003c00000 */
.L_x_76:
[----:B------:R-:W-:Y:S05]  /*3720*/  WARPSYNC.ALL ;  /* 0x0000000000007948 */ /* 0x000fea0003800000 */
[----:B------:R-:W-:Y:S06]  /*3730*/  BAR.SYNC.DEFER_BLOCKING 0x0 ;  /* 0x0000000000007b1d */ /* 0x000fec0000010000 */
.L_x_75:
[----:B------:R-:W-:Y:S01]  /*3740*/  ISETP.NE.AND P0, PT, R56, RZ, PT ;  /* 0x000000ff3800720c */ /* 0x000fe20003f05270 */
[----:B------:R-:W-:-:S12]  /*3750*/  BSSY B6, `(.L_x_77) ;  /* 0x000000a000067945 */ /* 0x000fd80003800000 */
        /* <DEDUP_REMOVED lines=9> */
.L_x_78:
[----:B------:R-:W-:Y:S05]  /*37f0*/  BSYNC B6 ;  /* 0x0000000000067941 */ /* 0x000fea0003800000 */
.L_x_77:
[----:B------:R-:W-:-:S13]  /*3800*/  ISETP.NE.AND P6, PT, R25, RZ, PT ;  /* 0x000000ff1900720c */ /* 0x000fda0003fc5270 */
        /* <DEDUP_REMOVED lines=10> */
[----:B------:R-:W-:Y:S01]  /*38b0*/  MOV R4, UR4 ;  /* 0x0000000400047c02 */ /* 0x000fe20008000f00 */
[----:B------:R-:W-:Y:S02]  /*38c0*/  IMAD.U32 R5, RZ, RZ, UR5 ;  /* 0x00000005ff057e24 */ /* 0x000fe4000f8e00ff */
[----:B------:R-:W-:Y:S02]  /*38d0*/  IMAD.MOV.U32 R7, RZ, RZ, R52 ;  /* 0x000000ffff077224 */ /* 0x000fe400078e0034 */
[----:B------:R-:W-:Y:S01]  /*38e0*/  IMAD.MOV.U32 R16, RZ, RZ, RZ ;  /* 0x000000ffff107224 */ /* 0x000fe200078e00ff */
[----:B------:R-:W-:Y:S06]  /*38f0*/  BSSY B6, `(.L_x_81) ;  /* 0x00000d8000067945 */ /* 0x000fec0003800000 */
[----:B------:R-:W-:-:S07]  /*3900*/  LEPC R20, `(.L_x_82) ;  /* 0x000000001014794e */ /* 0x000fce0000000000 */
[----:B01----:R-:W-:Y:S05]  /*3910*/  CALL.ABS.NOINC R8 ;  /* 0x0000000008007343 */ /* 0x003fea0003c00000 */
.L_x_82:
[----:B------:R-:W0:Y:S01]  /*3920*/  LDS.U16 R0, [R22] ;  /* 0x0000000016007984 */ /* 0x000e220000000400 */
[----:B------:R-:W-:Y:S01]  /*3930*/  MOV R2, 0x0 ;  /* 0x0000000000027802 */ /* 0x000fe20000000f00 */
[----:B------:R-:W-:Y:S01]  /*3940*/  VIADD R16, R16, 0x80 ;  /* 0x0000008010107836 */ /* 0x000fe20000000000 */
[----:B------:R-:W-:Y:S01]  /*3950*/  ULDC.64 UR4, c[0x4][0xa8] ;  /* 0x01002a0000047ab9 */ /* 0x000fe20000000a00 */
[----:B------:R-:W-:Y:S01]  /*3960*/  IMAD.MOV.U32 R6, RZ, RZ, R54 ;  /* 0x000000ffff067224 */ /* 0x000fe200078e0036 */
[----:B------:R1:W2:Y:S01]  /*3970*/  LDC.64 R10, c[0x4][R2] ;  /* 0x01000000020a7b82 */ /* 0x0002a20000000a00 */
[----:B------:R-:W-:Y:S01]  /*3980*/  IMAD.U32 R4, RZ, RZ, UR4 ;  /* 0x00000004ff047e24 */ /* 0x000fe2000f8e00ff */
[----:B------:R-:W-:Y:S01]  /*3990*/  ISETP.GE.U32.AND P0, PT, R16, 0x800, PT ;  /* 0x000008001000780c */ /* 0x000fe20003f06070 */
[----:B------:R-:W-:Y:S02]  /*39a0*/  IMAD.U32 R5, RZ, RZ, UR5 ;  /* 0x00000005ff057e24 */ /* 0x000fe4000f8e00ff */
[----:B------:R-:W-:Y:S01]  /*39b0*/  IMAD.MOV.U32 R7, RZ, RZ, R52 ;  /* 0x000000ffff077224 */ /* 0x000fe200078e0034 */
[----:B------:R-:W-:Y:S01]  /*39c0*/  P2R R17, PR, RZ, 0x1 ;  /* 0x00000001ff117803 */ /* 0x000fe20000000000 */
[----:B0-----:R-:W-:-:S04]  /*39d0*/  HADD2.F32 R0, -RZ, R0.H0_H0 ;  /* 0x20000000ff007230 */ /* 0x001fc80000004100 */
[----:B------:R-:W0:Y:S02]  /*39e0*/  F2F.F64.F32 R8, R0 ;  /* 0x0000000000087310 */ /* 0x000e240000201800 */
[----:B0-2---:R1:W-:Y:S02]  /*39f0*/  STL.64 [R1], R8 ;  /* 0x0000000801007387 */ /* 0x0053e40000100a00 */
[----:B------:R-:W-:-:S07]  /*3a00*/  LEPC R20, `(.L_x_83) ;  /* 0x000000001014794e */ /* 0x000fce0000000000 */
[----:B-1----:R-:W-:Y:S05]  /*3a10*/  CALL.ABS.NOINC R10 ;  /* 0x000000000a007343 */ /* 0x002fea0003c00000 */
.L_x_83:
        /* <DEDUP_REMOVED lines=12> */
.L_x_84:
[----:B------:R-:W0:Y:S01]  /*3ae0*/  LDS.U16 R0, [R22+0x20] ;  /* 0x0000200016007984 */ /* 0x000e220000000400 */
[----:B------:R1:W2:Y:S01]  /*3af0*/  LDC.64 R10, c[0x4][R2] ;  /* 0x01000000020a7b82 */ /* 0x0002a20000000a00 */
[----:B------:R-:W-:Y:S01]  /*3b00*/  ULDC.64 UR4, c[0x4][0xa8] ;  /* 0x01002a0000047ab9 */ /* 0x000fe20000000a00 */
[----:B------:R-:W-:Y:S01]  /*3b10*/  MOV R6, R54 ;  /* 0x0000003600067202 */ /* 0x000fe20000000f00 */
        /* <DEDUP_REMOVED lines=8> */
.L_x_85:
        /* <DEDUP_REMOVED lines=12> */
.L_x_86:
        /* <DEDUP_REMOVED lines=12> */
.L_x_87:
        /* <DEDUP_REMOVED lines=12> */
.L_x_88:
        /* <DEDUP_REMOVED lines=12> */
.L_x_89:
        /* <DEDUP_REMOVED lines=12> */
.L_x_90:
[----:B------:R0:W1:Y:S01]  /*3f60*/  LDC.64 R8, c[0x4][R2] ;  /* 0x0100000002087b82 */ /* 0x0000620000000a00 */
[----:B------:R-:W-:Y:S01]  /*3f70*/  ULDC.64 UR4, c[0x4][0xb0] ;  /* 0x01002c0000047ab9 */ /* 0x000fe20000000a00 */
[----:B------:R-:W-:Y:S01]  /*3f80*/  CS2R R6, SRZ ;  /* 0x0000000000067805 */ /* 0x000fe2000001ff00 */
[----:B------:R-:W-:Y:S02]  /*3f90*/  IMAD.U32 R4, RZ, RZ, UR4 ;  /* 0x00000004ff047e24 */ /* 0x000fe4000f8e00ff */
[----:B------:R-:W-:-:S07]  /*3fa0*/  IMAD.U32 R5, RZ, RZ, UR5 ;  /* 0x00000005ff057e24 */ /* 0x000fce000f8e00ff */
[----:B------:R-:W-:-:S07]  /*3fb0*/  LEPC R20, `(.L_x_91) ;  /* 0x000000001014794e */ /* 0x000fce0000000000 */
[----:B01----:R-:W-:Y:S05]  /*3fc0*/  CALL.ABS.NOINC R8 ;  /* 0x0000000008007343 */ /* 0x003fea0003c00000 */
.L_x_91:
        /* <DEDUP_REMOVED lines=12> */
.L_x_92:
        /* <DEDUP_REMOVED lines=12> */
.L_x_93:
        /* <DEDUP_REMOVED lines=12> */
.L_x_94:
        /* <DEDUP_REMOVED lines=12> */
.L_x_95:
        /* <DEDUP_REMOVED lines=12> */
.L_x_96:
        /* <DEDUP_REMOVED lines=12> */
.L_x_97:
        /* <DEDUP_REMOVED lines=12> */
.L_x_98:
        /* <DEDUP_REMOVED lines=12> */
.L_x_99:
[----:B------:R0:W1:Y:S01]  /*45d0*/  LDC.64 R8, c[0x4][R2] ;  /* 0x0100000002087b82 */ /* 0x0000620000000a00 */
[----:B------:R-:W-:Y:S01]  /*45e0*/  ULDC.64 UR4, c[0x4][0xb0] ;  /* 0x01002c0000047ab9 */ /* 0x000fe20000000a00 */
[----:B------:R-:W-:Y:S01]  /*45f0*/  CS2R R6, SRZ ;  /* 0x0000000000067805 */ /* 0x000fe2000001ff00 */
[----:B------:R-:W-:Y:S02]  /*4600*/  IMAD.U32 R4, RZ, RZ, UR4 ;  /* 0x00000004ff047e24 */ /* 0x000fe4000f8e00ff */
[----:B------:R-:W-:-:S07]  /*4610*/  IMAD.U32 R5, RZ, RZ, UR5 ;  /* 0x00000005ff057e24 */ /* 0x000fce000f8e00ff */
[----:B------:R-:W-:-:S07]  /*4620*/  LEPC R20, `(.L_x_100) ;  /* 0x000000001014794e */ /* 0x000fce0000000000 */
[----:B01----:R-:W-:Y:S05]  /*4630*/  CALL.ABS.NOINC R8 ;  /* 0x0000000008007343 */ /* 0x003fea0003c00000 */
.L_x_100:
[----:B------:R-:W-:Y:S01]  /*4640*/  ISETP.NE.AND P6, PT, R17, RZ, PT ;  /* 0x000000ff1100720c */ /* 0x000fe20003fc5270 */
[----:B------:R-:W-:-:S12]  /*4650*/  VIADD R22, R22, 0x100 ;  /* 0x0000010016167836 */ /* 0x000fd80000000000 */
[----:B------:R-:W-:Y:S05]  /*4660*/  @!P6 BRA `(.L_x_82) ;  /* 0xfffffff000ace947 */ /* 0x000fea000383ffff */
[----:B------:R-:W-:Y:S05]  /*4670*/  BSYNC B6 ;  /* 0x0000000000067941 */ /* 0x000fea0003800000 */
.L_x_81:
[----:B------:R-:W0:Y:S01]  /*4680*/  LDC.64 R2, c[0x4][R2] ;  /* 0x0100000002027b82 */ /* 0x000e220000000a00 */
[----:B------:R-:W-:Y:S01]  /*4690*/  ULDC.64 UR4, c[0x4][0xb8] ;  /* 0x01002e0000047ab9 */ /* 0x000fe20000000a00 */
[----:B------:R-:W-:Y:S01]  /*46a0*/  CS2R R6, SRZ ;  /* 0x0000000000067805 */ /* 0x000fe2000001ff00 */
[----:B------:R-:W-:Y:S02]  /*46b0*/  IMAD.U32 R4, RZ, RZ, UR4 ;  /* 0x00000004ff047e24 */ /* 0x000fe4000f8e00ff */
[----:B------:R-:W-:-:S07]  /*46c0*/  IMAD.U32 R5, RZ, RZ, UR5 ;  /* 0x00000005ff057e24 */ /* 0x000fce000f8e00ff */
[----:B------:R-:W-:-:S07]  /*46d0*/  LEPC R20, `(.L_x_80) ;  /* 0x000000001014794e */ /* 0x000fce0000000000 */
[----:B0-----:R-:W-:Y:S05]  /*46e0*/  CALL.ABS.NOINC R2 ;  /* 0x0000000002007343 */ /* 0x001fea0003c00000 */
.L_x_80:
[----:B------:R-:W-:Y:S05]  /*46f0*/  WARPSYNC.ALL ;  /* 0x0000000000007948 */ /* 0x000fea0003800000 */
[----:B------:R-:W-:Y:S06]  /*4700*/  BAR.SYNC.DEFER_BLOCKING 0x0 ;  /* 0x0000000000007b1d */ /* 0x000fec0000010000 */
[----:B------:R-:W-:Y:S05]  /*4710*/  EXIT ;  /* 0x000000000000794d */ /* 0x000fea0003800000 */
.L_x_79:
        /* <DEDUP_REMOVED lines=10> */
.L_x_101:
[----:B------:R-:W-:Y:S05]  /*47c0*/  WARPSYNC.ALL ;  /* 0x0000000000007948 */ /* 0x000fea0003800000 */
[----:B------:R-:W-:Y:S06]  /*47d0*/  BAR.SYNC.DEFER_BLOCKING 0x0 ;  /* 0x0000000000007b1d */ /* 0x000fec0000010000 */
[----:B------:R-:W-:Y:S05]  /*47e0*/  EXIT ;  /* 0x000000000000794d */ /* 0x000fea0003800000 */
.L_x_102:
[----:B------:R-:W-:-:S00]  /*47f0*/  BRA `(.L_x_102) ;  /* 0xfffffffc00fc7947 */ /* 0x000fc0000383ffff */
[----:B------:R-:W-:-:S00]  /*4800*/  NOP ;  /* 0x0000000000007918 */ /* 0x000fc00000000000 */
[----:B------:R-:W-:-:S00]  /*4810*/  NOP ;  /* 0x0000000000007918 */ /* 0x000fc00000000000 */
[----:B------:R-:W-:-:S00]  /*4820*/  NOP ;  /* 0x0000000000007918 */ /* 0x000fc00000000000 */
[----:B------:R-:W-:-:S00]  /*4830*/  NOP ;  /* 0x0000000000007918 */ /* 0x000fc00000000000 */
[----:B------:R-:W-:-:S00]  /*4840*/  NOP ;  /* 0x0000000000007918 */ /* 0x000fc00000000000 */
[----:B------:R-:W-:-:S00]  /*4850*/  NOP ;  /* 0x0000000000007918 */ /* 0x000fc00000000000 */
[----:B------:R-:W-:-:S00]  /*4860*/  NOP ;  /* 0x0000000000007918 */ /* 0x000fc00000000000 */
[----:B------:R-:W-:-:S00]  /*4870*/  NOP ;  /* 0x0000000000007918 */ /* 0x000fc00000000000 */
.L_x_103:


//--------------------- .nv.global.init           --------------------------
	.section	.nv.global.init,"aw",@progbits
.nv.global.init:
	.type		$str$17,@object
	.size		$str$17,($str$16 - $str$17)
$str$17:
        /*0000*/ 	.byte	0x0a, 0x00
	.type		$str$16,@object
	.size		$str$16,($str$19 - $str$16)
$str$16:
        /*0002*/ 	.byte	0x25, 0x2e, 0x30, 0x66, 0x20, 0x00
	.type		$str$19,@object
	.size		$str$19,($str$15 - $str$19)
$str$19:
        /*0008*/ 	.byte	0x70, 0x74, 0x72, 0x20, 0x69, 0x73, 0x20, 0x6e, 0x75, 0x6c, 0x6c, 0x2e, 0x0a, 0x00
	.type		$str$15,@object
	.size		$str$15,($str$4 - $str$15)
$str$15:
        /*0016*/ 	.byte	0x54, 0x42, 0x25, 0x64, 0x20, 0x57, 0x25, 0x64, 0x20, 0x54, 0x25, 0x64, 0x3a, 0x20, 0x00
	.type		$str$4,@object
	.size		$str$4,($str - $str$4)
$str$4:
        /*0025*/ 	.byte	0x0a, 0x44, 0x75, 0x6d, 0x70, 0x20, 0x61, 0x6c, 0x6c, 0x20, 0x74, 0x68, 0x65, 0x20, 0x65, 0x6c
        /*0035*/ 	.byte	0x65, 0x6d, 0x65, 0x6e, 0x74, 0x73, 0x3a, 0x0a, 0x00
	.type		$str,@object
	.size		$str,($str$1 - $str)
$str:
        /*003e*/ 	.byte	0x0a, 0x41, 0x6c, 0x6c, 0x20, 0x74, 0x68, 0x72, 0x65, 0x61, 0x64, 0x73, 0x20, 0x64, 0x75, 0x6d
        /*004e*/ 	.byte	0x70, 0x20, 0x61, 0x6c, 0x6c, 0x20, 0x74, 0x68, 0x65, 0x20, 0x65, 0x6c, 0x65, 0x6d, 0x65, 0x6e
        /*005e*/ 	.byte	0x74, 0x73, 0x3a, 0x0a, 0x00
	.type		$str$1,@object
	.size		$str$1,($str$2 - $str$1)
$str$1:
        /*0063*/ 	.byte	0x0a, 0x46, 0x69, 0x72, 0x73, 0x74, 0x20, 0x74, 0x68, 0x72, 0x65, 0x61, 0x64, 0x20, 0x64, 0x75
        /*0073*/ 	.byte	0x6d, 0x70, 0x73, 0x20, 0x61, 0x6c, 0x6c, 0x20, 0x74, 0x68, 0x65, 0x20, 0x65, 0x6c, 0x65, 0x6d
        /*0083*/ 	.byte	0x65, 0x6e, 0x74, 0x73, 0x3a, 0x0a, 0x00
	.type		$str$2,@object
	.size		$str$2,($str$5 - $str$2)
$str$2:
        /*008a*/ 	.byte	0x0a, 0x46, 0x69, 0x72, 0x73, 0x74, 0x20, 0x74, 0x68, 0x72, 0x65, 0x61, 0x64, 0x20, 0x64, 0x75
        /*009a*/ 	.byte	0x6d, 0x70, 0x73, 0x20, 0x66, 0x69, 0x72, 0x73, 0x74, 0x20, 0x31, 0x36, 0x20, 0x65, 0x6c, 0x65
        /*00aa*/ 	.byte	0x6d, 0x65, 0x6e, 0x74, 0x73, 0x3a, 0x0a, 0x00
	.type		$str$5,@object
	.size		$str$5,($str$11 - $str$5)
$str$5:
        /*00b2*/ 	.byte	0x0a, 0x44, 0x75, 0x6d, 0x70, 0x20, 0x61, 0x6c, 0x6c, 0x20, 0x74, 0x68, 0x65, 0x20, 0x65, 0x6c
        /*00c2*/ 	.byte	0x65, 0x6d, 0x65, 0x6e, 0x74, 0x73, 0x20, 0x77, 0x69, 0x74, 0x68, 0x20, 0x61, 0x20, 0x73, 0x74
        /*00d2*/ 	.byte	0x72, 0x69, 0x64, 0x65, 0x20, 0x6f, 0x66, 0x20, 0x38, 0x3a, 0x0a, 0x00
	.type		$str$11,@object
	.size		$str$11,($str$21 - $str$11)
$str$11:
        /*00de*/ 	.byte	0x54, 0x68, 0x72, 0x65, 0x61, 0x64, 0x20, 0x6e, 0x75, 0x6d, 0x62, 0x65, 0x72, 0x20, 0x4e, 0x20
        /*00ee*/ 	.byte	0x3d, 0x20, 0x25, 0x64, 0x20, 0x73, 0x68, 0x6f, 0x75, 0x6c, 0x64, 0x20, 0x62, 0x65, 0x74, 0x77
        /*00fe*/ 	.byte	0x65, 0x65, 0x6e, 0x20, 0x5b, 0x31, 0x2c, 0x20, 0x25, 0x64, 0x5d, 0x2e, 0x0a, 0x00
	.type		$str$21,@object
	.size		$str$21,($str$3 - $str$21)
$str$21:
        /*010c*/ 	.byte	0x0a, 0x2a, 0x2a, 0x2a, 0x2a, 0x2a, 0x2a, 0x2a, 0x2a, 0x44, 0x75, 0x6d, 0x70, 0x69, 0x6e, 0x67
        /*011c*/ 	.byte	0x20, 0x74, 0x68, 0x65, 0x20, 0x73, 0x68, 0x61, 0x72, 0x65, 0x64, 0x20, 0x6d, 0x65, 0x6d, 0x6f
        /*012c*/ 	.byte	0x72, 0x79, 0x20, 0x6f, 0x66, 0x20, 0x54, 0x42, 0x20, 0x25, 0x64, 0x2a, 0x2a, 0x2a, 0x2a, 0x2a
        /*013c*/ 	.byte	0x2a, 0x2a, 0x0a, 0x0a, 0x00
	.type		$str$3,@object
	.size		$str$3,($str$18 - $str$3)
$str$3:
        /*0141*/ 	.byte	0x0a, 0x46, 0x69, 0x72, 0x73, 0x74, 0x20, 0x74, 0x68, 0x72, 0x65, 0x61, 0x64, 0x20, 0x64, 0x75
        /*0151*/ 	.byte	0x6d, 0x70, 0x73, 0x20, 0x66, 0x69, 0x72, 0x73, 0x74, 0x20, 0x31, 0x36, 0x20, 0x65, 0x6c, 0x65
        /*0161*/ 	.byte	0x6d, 0x65, 0x6e, 0x74, 0x73, 0x20, 0x77, 0x69, 0x74, 0x68, 0x20, 0x61, 0x20, 0x73, 0x74, 0x72
        /*0171*/ 	.byte	0x69, 0x64, 0x65, 0x20, 0x6f, 0x66, 0x20, 0x38, 0x3a, 0x0a, 0x00
	.type		$str$18,@object
	.size		$str$18,($str$14 - $str$18)
$str$18:
        /*017c*/ 	.byte	0x0a, 0x2a, 0x2a, 0x2a, 0x2a, 0x2a, 0x2a, 0x2a, 0x2a, 0x2a, 0x2a, 0x2a, 0x2a, 0x2a, 0x2a, 0x2a
        /*018c*/ 	.byte	0x2a, 0x2a, 0x2a, 0x2a, 0x2a, 0x2a, 0x2a, 0x2a, 0x2a, 0x2a, 0x2a, 0x2a, 0x2a, 0x2a, 0x2a, 0x2a
        /*019c*/ 	.byte	0x2a, 0x2a, 0x2a, 0x2a, 0x2a, 0x2a, 0x2a, 0x2a, 0x2a, 0x2a, 0x2a, 0x2a, 0x2a, 0x2a, 0x2a, 0x2a
        /*01ac*/ 	.byte	0x2a, 0x2a, 0x2a, 0x2a, 0x2a, 0x2a, 0x2a, 0x2a, 0x2a, 0x2a, 0x2a, 0x2a, 0x0a, 0x0a, 0x00
	.type		$str$14,@object
	.size		$str$14,(.L_18 - $str$14)
$str$14:
        /*01bb*/ 	.byte	0x0a, 0x2a, 0x2a, 0x2a, 0x2a, 0x2a, 0x2a, 0x2a, 0x2a, 0x2a, 0x2a, 0x2a, 0x2a, 0x2a, 0x2a, 0x2a
        /*01cb*/ 	.byte	0x2a, 0x2a, 0x2a, 0x2a, 0x44, 0x75, 0x6d, 0x70, 0x69, 0x6e, 0x67, 0x20, 0x74, 0x68, 0x65, 0x20
        /*01db*/ 	.byte	0x66, 0x72, 0x61, 0x67, 0x6d, 0x65, 0x6e, 0x74, 0x73, 0x2a, 0x2a, 0x2a, 0x2a, 0x2a, 0x2a, 0x2a
        /*01eb*/ 	.byte	0x2a, 0x2a, 0x2a, 0x2a, 0x2a, 0x2a, 0x2a, 0x2a, 0x2a, 0x2a, 0x2a, 0x2a, 0x0a, 0x0a, 0x00
.L_18:


//--------------------- .nv.shared._Z11kernel_dumpIN7cutlass6half_tENS0_9transform11threadblock22PredicatedTileIteratorINS0_11MatrixShapeILi64ELi32EEES1_NS0_6layout11ColumnMajorELi1ENS2_29PitchLinearWarpRakedThreadMapINS0_16PitchLinearShapeILi64ELi32EEELi32ENSA_ILi8ELi4EEELi8EEELi8ELb0ENS7_9NoPermuteEEENS3_19RegularTileIteratorIS6_S1_NS7_40ColumnMajorTensorOpMultiplicandCongruousILi16ELi64EEELi1ESD_Li16EEEEvNT0_6ParamsENSK_9TensorRefE --------------------------
	.section	.nv.shared._Z11kernel_dumpIN7cutlass6half_tENS0_9transform11threadblock22PredicatedTileIteratorINS0_11MatrixShapeILi64ELi32EEES1_NS0_6layout11ColumnMajorELi1ENS2_29PitchLinearWarpRakedThreadMapINS0_16PitchLinearShapeILi64ELi32EEELi32ENSA_ILi8ELi4EEELi8EEELi8ELb0ENS7_9NoPermuteEEENS3_19RegularTileIteratorIS6_S1_NS7_40ColumnMajorTensorOpMultiplicandCongruousILi16ELi64EEELi1ESD_Li16EEEEvNT0_6ParamsENSK_9TensorRefE,"aw",@nobits
	.sectionflags	@""
	.align	16
	.zero		1024


//--------------------- .nv.shared.reserved.0     --------------------------
	.section	.nv.shared.reserved.0,"aw",@nobits
	.weak		__nv_reservedSMEM_offset_0_alias
	.size		__nv_reservedSMEM_offset_0_alias, 0, 0
	.other		__nv_reservedSMEM_offset_0_alias,@"STO_CUDA_RESERVED_SHARED STV_DEFAULT"
__nv_reservedSMEM_offset_0_alias:
	.zero		0


//--------------------- .nv.global                --------------------------
	.section	.nv.global,"aw",@nobits
.nv.global:
	.type		_ZN30_INTERNAL_6897dc7c_4_k_cu_main4cute1_E,@object
	.size		_ZN30_INTERNAL_6897dc7c_4_k_cu_main4cute1_E,(_ZN30_INTERNAL_6897dc7c_4_k_cu_main4cuda3std3__45__cpo6cbeginE - _ZN30_INTERNAL_6897dc7c_4_k_cu_main4cute1_E)
_ZN30_INTERNAL_6897dc7c_4_k_cu_main4cute1_E:
	.zero		1
	.type		_ZN30_INTERNAL_6897dc7c_4_k_cu_main4cuda3std3__45__cpo6cbeginE,@object
	.size		_ZN30_INTERNAL_6897dc7c_4_k_cu_main4cuda3std3__45__cpo6cbeginE,(_ZN30_INTERNAL_6897dc7c_4_k_cu_main4cuda3std3__48in_placeE - _ZN30_INTERNAL_6897dc7c_4_k_cu_main4cuda3std3__45__cpo6cbeginE)
_ZN30_INTERNAL_6897dc7c_4_k_cu_main4cuda3std3__45__cpo6cbeginE:
	.zero		1
	.type		_ZN30_INTERNAL_6897dc7c_4_k_cu_main4cuda3std3__48in_placeE,@object
	.size		_ZN30_INTERNAL_6897dc7c_4_k_cu_main4cuda3std3__48in_placeE,(_ZN30_INTERNAL_6897dc7c_4_k_cu_main4cuda3std6ranges3__45__cpo9iter_moveE - _ZN30_INTERNAL_6897dc7c_4_k_cu_main4cuda3std3__48in_placeE)
_ZN30_INTERNAL_6897dc7c_4_k_cu_main4cuda3std3__48in_placeE:
	.zero		1
	.type		_ZN30_INTERNAL_6897dc7c_4_k_cu_main4cuda3std6ranges3__45__cpo9iter_moveE,@object
	.size		_ZN30_INTERNAL_6897dc7c_4_k_cu_main4cuda3std6ranges3__45__cpo9iter_moveE,(_ZN30_INTERNAL_6897dc7c_4_k_cu_main4cuda3std3__45__cpo5beginE - _ZN30_INTERNAL_6897dc7c_4_k_cu_main4cuda3std6ranges3__45__cpo9iter_moveE)
_ZN30_INTERNAL_6897dc7c_4_k_cu_main4cuda3std6ranges3__45__cpo9iter_moveE:
	.zero		1
	.type		_ZN30_INTERNAL_6897dc7c_4_k_cu_main4cuda3std3__45__cpo5beginE,@object
	.size		_ZN30_INTERNAL_6897dc7c_4_k_cu_main4cuda3std3__45__cpo5beginE,(_ZN30_INTERNAL_6897dc7c_4_k_cu_main4cuda3std3__432_GLOBAL__N__6897dc7c_4_k_cu_main6ignoreE - _ZN30_INTERNAL_6897dc7c_4_k_cu_main4cuda3std3__45__cpo5beginE)
_ZN30_INTERNAL_6897dc7c_4_k_cu_main4cuda3std3__45__cpo5beginE:
	.zero		1
	.type		_ZN30_INTERNAL_6897dc7c_4_k_cu_main4cuda3std3__432_GLOBAL__N__6897dc7c_4_k_cu_main6ignoreE,@object
	.size		_ZN30_INTERNAL_6897dc7c_4_k_cu_main4cuda3std3__432_GLOBAL__N__6897dc7c_4_k_cu_main6ignoreE,(_ZN30_INTERNAL_6897dc7c_4_k_cu_main4cute7productE - _ZN30_INTERNAL_6897dc7c_4_k_cu_main4cuda3std3__432_GLOBAL__N__6897dc7c_4_k_cu_main6ignoreE)
_ZN30_INTERNAL_6897dc7c_4_k_cu_main4cuda3std3__432_GLOBAL__N__6897dc7c_4_k_cu_main6ignoreE:
	.zero		1
	.type		_ZN30_INTERNAL_6897dc7c_4_k_cu_main4cute7productE,@object
	.size		_ZN30_INTERNAL_6897dc7c_4_k_cu_main4cute7productE,(_ZN30_INTERNAL_6897dc7c_4_k_cu_main4cuda3std3__45__cpo3endE - _ZN30_INTERNAL_6897dc7c_4_k_cu_main4cute7productE)
_ZN30_INTERNAL_6897dc7c_4_k_cu_main4cute7productE:
	.zero		1
	.type		_ZN30_INTERNAL_6897dc7c_4_k_cu_main4cuda3std3__45__cpo3endE,@object
	.size		_ZN30_INTERNAL_6897dc7c_4_k_cu_main4cuda3std3__45__cpo3endE,(_ZN30_INTERNAL_6897dc7c_4_k_cu_main4cuda3std3__419piecewise_constructE - _ZN30_INTERNAL_6897dc7c_4_k_cu_main4cuda3std3__45__cpo3endE)
_ZN30_INTERNAL_6897dc7c_4_k_cu_main4cuda3std3__45__cpo3endE:
	.zero		1
	.type		_ZN30_INTERNAL_6897dc7c_4_k_cu_main4cuda3std3__419piecewise_constructE,@object
	.size		_ZN30_INTERNAL_6897dc7c_4_k_cu_main4cuda3std3__419piecewise_constructE,(_ZN30_INTERNAL_6897dc7c_4_k_cu_main4cuda3std3__45__cpo4cendE - _ZN30_INTERNAL_6897dc7c_4_k_cu_main4cuda3std3__419piecewise_constructE)
_ZN30_INTERNAL_6897dc7c_4_k_cu_main4cuda3std3__419piecewise_constructE:
	.zero		1
	.type		_ZN30_INTERNAL_6897dc7c_4_k_cu_main4cuda3std3__45__cpo4cendE,@object
	.size		_ZN30_INTERNAL_6897dc7c_4_k_cu_main4cuda3std3__45__cpo4cendE,(_ZN30_INTERNAL_6897dc7c_4_k_cu_main4cuda3std6ranges3__45__cpo4swapE - _ZN30_INTERNAL_6897dc7c_4_k_cu_main4cuda3std3__45__cpo4cendE)
_ZN30_INTERNAL_6897dc7c_4_k_cu_main4cuda3std3__45__cpo4cendE:
	.zero		1
	.type		_ZN30_INTERNAL_6897dc7c_4_k_cu_main4cuda3std6ranges3__45__cpo4swapE,@object
	.size		_ZN30_INTERNAL_6897dc7c_4_k_cu_main4cuda3std6ranges3__45__cpo4swapE,(.L_7 - _ZN30_INTERNAL_6897dc7c_4_k_cu_main4cuda3std6ranges3__45__cpo4swapE)
_ZN30_INTERNAL_6897dc7c_4_k_cu_main4cuda3std6ranges3__45__cpo4swapE:
	.zero		1
.L_7:


//--------------------- .nv.constant0._Z11kernel_dumpIN7cutlass6half_tENS0_9transform11threadblock22PredicatedTileIteratorINS0_11MatrixShapeILi64ELi32EEES1_NS0_6layout11ColumnMajorELi1ENS2_29PitchLinearWarpRakedThreadMapINS0_16PitchLinearShapeILi64ELi32EEELi32ENSA_ILi8ELi4EEELi8EEELi8ELb0ENS7_9NoPermuteEEENS3_19RegularTileIteratorIS6_S1_NS7_40ColumnMajorTensorOpMultiplicandCongruousILi16ELi64EEELi1ESD_Li16EEEEvNT0_6ParamsENSK_9TensorRefE --------------------------
	.section	.nv.constant0._Z11kernel_dumpIN7cutlass6half_tENS0_9transform11threadblock22PredicatedTileIteratorINS0_11MatrixShapeILi64ELi32EEES1_NS0_6layout11ColumnMajorELi1ENS2_29PitchLinearWarpRakedThreadMapINS0_16PitchLinearShapeILi64ELi32EEELi32ENSA_ILi8ELi4EEELi8EEELi8ELb0ENS7_9NoPermuteEEENS3_19RegularTileIteratorIS6_S1_NS7_40ColumnMajorTensorOpMultiplicandCongruousILi16ELi64EEELi1ESD_Li16EEEEvNT0_6ParamsENSK_9TensorRefE,"a",@progbits
	.sectionflags	@""
	.align	4
.nv.constant0._Z11kernel_dumpIN7cutlass6half_tENS0_9transform11threadblock22PredicatedTileIteratorINS0_11MatrixShapeILi64ELi32EEES1_NS0_6layout11ColumnMajorELi1ENS2_29PitchLinearWarpRakedThreadMapINS0_16PitchLinearShapeILi64ELi32EEELi32ENSA_ILi8ELi4EEELi8EEELi8ELb0ENS7_9NoPermuteEEENS3_19RegularTileIteratorIS6_S1_NS7_40ColumnMajorTensorOpMultiplicandCongruousILi16ELi64EEELi1ESD_Li16EEEEvNT0_6ParamsENSK_9TensorRefE:
	.zero		576


//--------------------- SYMBOLS --------------------------

	.type		.nv.reservedSmem.offset0,@object
	.size		.nv.reservedSmem.offset0,0x4
	.type		vprintf,@function
